def gluon_mma(
    a_ptr,
    b_ptr,
    c_ptr,
    M: gl.constexpr,
    N: gl.constexpr,
    K: gl.constexpr,
    BLK_A: gl.constexpr,
    BLK_B: gl.constexpr,
    SHARED_A: gl.constexpr,
    SHARED_B: gl.constexpr,
    ACC_LAYOUT: gl.constexpr,
    TMEM_LAYOUT: gl.constexpr,
    USE_TCGEN05: gl.constexpr,
    IS_ASYNC: gl.constexpr,
):
    offs_m = gl.arange(0, M, layout=gl.SliceLayout(1, BLK_A))
    offs_ka = gl.arange(0, K, layout=gl.SliceLayout(0, BLK_A))
    offs_kb = gl.arange(0, K, layout=gl.SliceLayout(1, BLK_B))
    offs_n = gl.arange(0, N, layout=gl.SliceLayout(0, BLK_B))
    a = gl.load(a_ptr + offs_m[:, None] * K + offs_ka[None, :])
    b = gl.load(b_ptr + offs_kb[:, None] * N + offs_n[None, :])
    a_smem = gl.allocate_shared_memory(a.dtype, [M, K], SHARED_A, a)
    b_smem = gl.allocate_shared_memory(b.dtype, [K, N], SHARED_B, b)

    if USE_TCGEN05:
        fence_async_shared()
        bar = gl.allocate_shared_memory(gl.int64, [1], mbarrier.MBarrierLayout())
        mbarrier.init(bar, count=1)
        acc_tmem = allocate_tensor_memory(gl.float32, [M, N], TMEM_LAYOUT)
        tcgen05_mma(a_smem, b_smem, acc_tmem, use_acc=False)
        tcgen05_commit(bar)
        mbarrier.wait(bar, phase=0)
        mbarrier.invalidate(bar)
        acc = acc_tmem.load(ACC_LAYOUT)
    else:
        acc = gl.zeros([M, N], dtype=gl.float32, layout=ACC_LAYOUT)
        acc = hopper.warpgroup_mma(a_smem, b_smem, acc, is_async=IS_ASYNC)
        if IS_ASYNC:
            acc = hopper.warpgroup_mma_wait(num_outstanding=0, deps=[acc])

    out_layout: gl.constexpr = gl.BlockedLayout(
        [1, 1], [1, 32], [gl.num_warps(), 1], [1, 0]
    )
    acc = gl.convert_layout(acc, out_layout)
    offs_cm = gl.arange(0, M, layout=gl.SliceLayout(1, out_layout))
    offs_cn = gl.arange(0, N, layout=gl.SliceLayout(0, out_layout))
    gl.store(c_ptr + offs_cm[:, None] * N + offs_cn[None, :], acc)

# config = {"BLOCK_K": 32, "BLOCK_M": 128, "BLOCK_N": 256, "arch": "sm_100", "dtype": "bf16", "is_async": 1, "num_warps": 8}
# arch = sm_100


// ===== COMPILED SASS (sm_100a) =====

	.target	sm_100a

	.elftype	@"ET_EXEC"


//--------------------- .note.nv.tkinfo           --------------------------
	.section	.note.nv.tkinfo,"",@"SHT_NOTE"
	.sectionflags	@"SHF_NOTE_NV_TKINFO"
	.tkinfo
        /*0018*/ 	.word	0x00000081
        /*0030*/ 	.string	""
        /*0030*/ 	.string	"ptxas-blackwell"
        /*0030*/ 	.string	"Cuda compilation tools, release 12.9, V12.9.86"
        /*0030*/ 	.string	"Build cuda_12.9.r12.9/compiler.36037853_0"
        /*0030*/ 	.string	"-v  -suppress-debug-info  -lineinfo  -arch sm_100a "



//--------------------- .note.nv.cuver            --------------------------
	.section	.note.nv.cuver,"",@"SHT_NOTE"
	.sectionflags	@"SHF_NOTE_NV_CUVER"
        /*0018*/ 	.short	0x0001
        /*001a*/ 	.short	0x0064
        /*001c*/ 	.short	0x0001
        /*001e*/ 	.short	0x0000
        /*0020*/ 	.short	0x0001
        /*0022*/ 	.short	0x0000


//--------------------- .nv.info                  --------------------------
	.section	.nv.info,"",@"SHT_CUDA_INFO"
	.align	4


	//----- nvinfo : EIATTR_REGCOUNT
	.align		4
        /*0000*/ 	.byte	0x04, 0x2f
        /*0002*/ 	.short	(.L_4 - .L_3)
	.align		4
.L_3:
        /*0004*/ 	.word	index@(gluon_mma)
        /*0008*/ 	.word	0x000000be


	//----- nvinfo : EIATTR_FRAME_SIZE
	.align		4
.L_4:
        /*000c*/ 	.byte	0x04, 0x11
        /*000e*/ 	.short	(.L_6 - .L_5)
	.align		4
.L_5:
        /*0010*/ 	.word	index@($__internal_2_$__cuda_sm10x_tcgen05_guardrail_trap_unallocated_columns_being_dealloced)
        /*0014*/ 	.word	0x00000000


	//----- nvinfo : EIATTR_FRAME_SIZE
	.align		4
.L_6:
        /*0018*/ 	.byte	0x04, 0x11
        /*001a*/ 	.short	(.L_8 - .L_7)
	.align		4
.L_7:
        /*001c*/ 	.word	index@($__internal_1_$__cuda_sm10x_tcgen05_guardrail_trap_phase_invalid_during_alloc)
        /*0020*/ 	.word	0x00000000


	//----- nvinfo : EIATTR_FRAME_SIZE
	.align		4
.L_8:
        /*0024*/ 	.byte	0x04, 0x11
        /*0026*/ 	.short	(.L_10 - .L_9)
	.align		4
.L_9:
        /*0028*/ 	.word	index@($__internal_0_$__cuda_sm10x_tcgen05_guardrail_trap_col_being_dealloced_not_returned_by_alloc)
        /*002c*/ 	.word	0x00000000


	//----- nvinfo : EIATTR_FRAME_SIZE
	.align		4
.L_10:
        /*0030*/ 	.byte	0x04, 0x11
        /*0032*/ 	.short	(.L_12 - .L_11)
	.align		4
.L_11:
        /*0034*/ 	.word	index@(gluon_mma)
        /*0038*/ 	.word	0x00000000


	//----- nvinfo : EIATTR_MIN_STACK_SIZE
	.align		4
.L_12:
        /*003c*/ 	.byte	0x04, 0x12
        /*003e*/ 	.short	(.L_14 - .L_13)
	.align		4
.L_13:
        /*0040*/ 	.word	index@(gluon_mma)
        /*0044*/ 	.word	0x00000000
.L_14:


//--------------------- .nv.info.gluon_mma        --------------------------
	.section	.nv.info.gluon_mma,"",@"SHT_CUDA_INFO"
	.sectionflags	@""
	.align	4


	//----- nvinfo : EIATTR_CUDA_API_VERSION
	.align		4
        /*0000*/ 	.byte	0x04, 0x37
        /*0002*/ 	.short	(.L_16 - .L_15)
.L_15:
        /*0004*/ 	.word	0x00000081


	//----- nvinfo : EIATTR_KPARAM_INFO
	.align		4
.L_16:
        /*0008*/ 	.byte	0x04, 0x17
        /*000a*/ 	.short	(.L_18 - .L_17)
.L_17:
        /*000c*/ 	.word	0x00000000
        /*0010*/ 	.short	0x0004
        /*0012*/ 	.short	0x0020
        /*0014*/ 	.byte	0x00, 0xf4, 0x21, 0x00


	//----- nvinfo : EIATTR_KPARAM_INFO
	.align		4
.L_18:
        /*0018*/ 	.byte	0x04, 0x17
        /*001a*/ 	.short	(.L_20 - .L_19)
.L_19:
        /*001c*/ 	.word	0x00000000
        /*0020*/ 	.short	0x0003
        /*0022*/ 	.short	0x0018
        /*0024*/ 	.byte	0x00, 0xf4, 0x21, 0x00


	//----- nvinfo : EIATTR_KPARAM_INFO
	.align		4
.L_20:
        /*0028*/ 	.byte	0x04, 0x17
        /*002a*/ 	.short	(.L_22 - .L_21)
.L_21:
        /*002c*/ 	.word	0x00000000
        /*0030*/ 	.short	0x0002
        /*0032*/ 	.short	0x0010
        /*0034*/ 	.byte	0x00, 0xf4, 0x21, 0x00


	//----- nvinfo : EIATTR_KPARAM_INFO
	.align		4
.L_22:
        /*0038*/ 	.byte	0x04, 0x17
        /*003a*/ 	.short	(.L_24 - .L_23)
.L_23:
        /*003c*/ 	.word	0x00000000
        /*0040*/ 	.short	0x0001
        /*0042*/ 	.short	0x0008
        /*0044*/ 	.byte	0x00, 0xf4, 0x21, 0x00


	//----- nvinfo : EIATTR_KPARAM_INFO
	.align		4
.L_24:
        /*0048*/ 	.byte	0x04, 0x17
        /*004a*/ 	.short	(.L_26 - .L_25)
.L_25:
        /*004c*/ 	.word	0x00000000
        /*0050*/ 	.short	0x0000
        /*0052*/ 	.short	0x0000
        /*0054*/ 	.byte	0x00, 0xf4, 0x21, 0x00


	//----- nvinfo : EIATTR_AT_ENTRY_FRAGMENTS
	.align		4
.L_26:
        /*0058*/ 	.byte	0x04, 0x4f
        /*005a*/ 	.short	(.L_28 - .L_27)


	//   ....[0]....
.L_27:
        /*005c*/ 	.word	0x00000004


	//----- nvinfo : EIATTR_RESERVED_SMEM_USED
	.align		4
.L_28:
        /*0060*/ 	.byte	0x01, 0x41
	.zero		2


	//----- nvinfo : EIATTR_SPARSE_MMA_MASK
	.align		4
        /*0064*/ 	.byte	0x03, 0x50
        /*0066*/ 	.short	0x0000


	//----- nvinfo : EIATTR_TCGEN05_1CTA_USED
	.align		4
        /*0068*/ 	.byte	0x01, 0x51
	.zero		2


	//----- nvinfo : EIATTR_MAXREG_COUNT
	.align		4
        /*006c*/ 	.byte	0x03, 0x1b
        /*006e*/ 	.short	0x00ff


	//----- nvinfo : EIATTR_NUM_BARRIERS
	.align		4
        /*0070*/ 	.byte	0x02, 0x4c
        /*0072*/ 	.byte	0x01
	.zero		1


	//----- nvinfo : EIATTR_INT_WARP_WIDE_INSTR_OFFSETS
	.align		4
        /*0074*/ 	.byte	0x04, 0x31
        /*0076*/ 	.short	(.L_30 - .L_29)


	//   ....[0]....
.L_29:
        /*0078*/ 	.word	0x00000e40


	//   ....[1]....
        /*007c*/ 	.word	0x00000e60


	//   ....[2]....
        /*0080*/ 	.word	0x000013a0


	//   ....[3]....
        /*0084*/ 	.word	0x000013b0


	//   ....[4]....
        /*0088*/ 	.word	0x00002990


	//   ....[5]....
        /*008c*/ 	.word	0x000029e0


	//----- nvinfo : EIATTR_COOP_GROUP_MASK_REGIDS
	.align		4
.L_30:
        /*0090*/ 	.byte	0x04, 0x29
        /*0092*/ 	.short	(.L_32 - .L_31)


	//   ....[0]....
.L_31:
        /*0094*/ 	.word	0xffffffff


	//   ....[1]....
        /*0098*/ 	.word	0xffffffff


	//   ....[2]....
        /*009c*/ 	.word	0xffffffff


	//   ....[3]....
        /*00a0*/ 	.word	0xffffffff


	//----- nvinfo : EIATTR_COOP_GROUP_INSTR_OFFSETS
	.align		4
.L_32:
        /*00a4*/ 	.byte	0x04, 0x28
        /*00a6*/ 	.short	(.L_34 - .L_33)


	//   ....[0]....
.L_33:
        /*00a8*/ 	.word	0x00000050


	//   ....[1]....
        /*00ac*/ 	.word	0x00000310


	//   ....[2]....
        /*00b0*/ 	.word	0x00002820


	//   ....[3]....
        /*00b4*/ 	.word	0x00002a90


	//----- nvinfo : EIATTR_VRC_CTA_INIT_COUNT
	.align		4
.L_34:
        /*00b8*/ 	.byte	0x02, 0x4a
        /*00ba*/ 	.byte	0x80
	.zero		1


	//----- nvinfo : EIATTR_MBARRIER_INSTR_OFFSETS
	.align		4
        /*00bc*/ 	.byte	0x04, 0x39
        /*00be*/ 	.short	(.L_36 - .L_35)


	//   ....[0]....
.L_35:
        /*00c0*/ 	.word	0x000011b0
        /*00c4*/ 	.word	0x000000ff
        /*00c8*/ 	.word	0x00006000
        /*00cc*/ 	.short	0x0100
        /*00ce*/ 	.byte	0x0e
	.zero		1


	//   ....[1]....
        /*00d0*/ 	.word	0x00001440
        /*00d4*/ 	.word	0x000000ff
        /*00d8*/ 	.word	0x00006000
        /*00dc*/ 	.short	0x010a
        /*00de*/ 	.byte	0x0e
	.zero		1


	//   ....[2]....
        /*00e0*/ 	.word	0x000015a0
        /*00e4*/ 	.word	0x000000ff
        /*00e8*/ 	.word	0x00006000
        /*00ec*/ 	.short	0x0108
        /*00ee*/ 	.byte	0x0e
	.zero		1


	//   ....[3]....
        /*00f0*/ 	.word	0x00002ab0
        /*00f4*/ 	.word	0x000000ff
        /*00f8*/ 	.word	0x00006000
        /*00fc*/ 	.short	0x010a
        /*00fe*/ 	.byte	0x0e
	.zero		1


	//----- nvinfo : EIATTR_NUM_MBARRIERS
	.align		4
.L_36:
        /*0100*/ 	.byte	0x03, 0x38
        /*0102*/ 	.short	0x0001


	//----- nvinfo : EIATTR_EXIT_INSTR_OFFSETS
	.align		4
        /*0104*/ 	.byte	0x04, 0x1c
        /*0106*/ 	.short	(.L_38 - .L_37)


	//   ....[0]....
.L_37:
        /*0108*/ 	.word	0x00002aa0


	//----- nvinfo : EIATTR_REQNTID
	.align		4
.L_38:
        /*010c*/ 	.byte	0x04, 0x10
        /*010e*/ 	.short	(.L_40 - .L_39)
.L_39:
        /*0110*/ 	.word	0x00000100
        /*0114*/ 	.word	0x00000001
        /*0118*/ 	.word	0x00000001


	//----- nvinfo : EIATTR_CRS_STACK_SIZE
	.align		4
.L_40:
        /*011c*/ 	.byte	0x04, 0x1e
        /*011e*/ 	.short	(.L_42 - .L_41)
.L_41:
        /*0120*/ 	.word	0x00000000


	//----- nvinfo : EIATTR_CBANK_PARAM_SIZE
	.align		4
.L_42:
        /*0124*/ 	.byte	0x03, 0x19
        /*0126*/ 	.short	0x0028


	//----- nvinfo : EIATTR_PARAM_CBANK
	.align		4
        /*0128*/ 	.byte	0x04, 0x0a
        /*012a*/ 	.short	(.L_44 - .L_43)
	.align		4
.L_43:
        /*012c*/ 	.word	index@(.nv.constant0.gluon_mma)
        /*0130*/ 	.short	0x0380
        /*0132*/ 	.short	0x0028


	//----- nvinfo : EIATTR_SW_WAR
	.align		4
.L_44:
        /*0134*/ 	.byte	0x04, 0x36
        /*0136*/ 	.short	(.L_46 - .L_45)
.L_45:
        /*0138*/ 	.word	0x00000008
.L_46:


//--------------------- .nv.compat                --------------------------
	.section	.nv.compat,"",@"SHT_CUDA_COMPAT_INFO"
	.align	4
        /*0000*/ 	.byte	0x02, 0x02, 0x02, 0x00, 0x02, 0x05, 0x05, 0x00, 0x02, 0x03, 0x00, 0x00, 0x02, 0x06, 0x01, 0x00


//--------------------- .nv.callgraph             --------------------------
	.section	.nv.callgraph,"",@"SHT_CUDA_CALLGRAPH"
	.align	4
	.sectionentsize	8
	.align		4
        /*0000*/ 	.word	0x00000000
	.align		4
        /*0004*/ 	.word	0xffffffff
	.align		4
        /*0008*/ 	.word	0x00000000
	.align		4
        /*000c*/ 	.word	0xfffffffe
	.align		4
        /*0010*/ 	.word	0x00000000
	.align		4
        /*0014*/ 	.word	0xfffffffd
	.align		4
        /*0018*/ 	.word	0x00000000
	.align		4
        /*001c*/ 	.word	0xfffffffc


//--------------------- .text.gluon_mma           --------------------------
	.section	.text.gluon_mma,"ax",@progbits
	.align	128
        .global         gluon_mma
        .type           gluon_mma,@function
        .size           gluon_mma,(.L_x_15 - gluon_mma)
        .other          gluon_mma,@"STO_CUDA_ENTRY STV_DEFAULT"
gluon_mma:
.text.gluon_mma:
[----:B------:R-:W0:Y:S01]  /*0000*/  LDC R1, c[0x0][0x37c] ;  /* 0x0000df00ff017b82 */ /* 0x000e220000000800 */
[----:B------:R-:W1:Y:S02]  /*0010*/  S2R R132, SR_TID.X ;  /* 0x0000000000847919 */ /* 0x000e640000002100 */
[----:B-1----:R-:W-:-:S13]  /*0020*/  ISETP.GE.U32.AND P1, PT, R132, 0x20, PT ;  /* 0x000000208400780c */ /* 0x002fda0003f26070 */
[----:B------:R-:W-:Y:S05]  /*0030*/  @P1 BRA `(.L_x_0) ;  /* 0x0000000000b81947 */ /* 0x000fea0003800000 */
[----:B------:R-:W1:Y:S01]  /*0040*/  S2UR UR6, SR_CgaCtaId ;  /* 0x00000000000679c3 */ /* 0x000e620000008800 */
[----:B------:R-:W-:Y:S01]  /*0050*/  NOP ;  /* 0x0000000000007918 */ /* 0x000fe20000000000 */
[----:B------:R-:W-:Y:S02]  /*0060*/  UMOV UR4, 0x40 ;  /* 0x0000004000047882 */ /* 0x000fe40000000000 */
[----:B-1----:R-:W-:-:S09]  /*0070*/  ULEA UR4, UR6, UR4, 0x18 ;  /* 0x0000000406047291 */ /* 0x002fd2000f8ec0ff */
[----:B------:R-:W1:Y:S01]  /*0080*/  LDS.U8 R0, [UR4] ;  /* 0x00000004ff007984 */ /* 0x000e620008000000 */
[----:B------:R-:W-:Y:S02]  /*0090*/  UMOV UR4, 0x400 ;  /* 0x0000040000047882 */ /* 0x000fe40000000000 */
[----:B------:R-:W-:Y:S01]  /*00a0*/  ULEA UR4, UR6, UR4, 0x18 ;  /* 0x0000000406047291 */ /* 0x000fe2000f8ec0ff */
[----:B-1----:R-:W-:-:S13]  /*00b0*/  ISETP.NE.AND P0, PT, R0, RZ, PT ;  /* 0x000000ff0000720c */ /* 0x002fda0003f05270 */
[----:B------:R-:W-:Y:S05]  /*00c0*/  @P0 BRA `(.L_x_1) ;  /* 0x00000000007c0947 */ /* 0x000fea0003800000 */
[----:B------:R-:W-:-:S13]  /*00d0*/  ELECT P0, URZ, PT ;  /* 0x0000000000ff782f */ /* 0x000fda0003800000 */
[----:B------:R-:W-:Y:S05]  /*00e0*/  @!P0 BRA `(.L_x_2) ;  /* 0x0000000000848947 */ /* 0x000fea0003800000 */
[----:B------:R-:W-:Y:S01]  /*00f0*/  UMOV UR5, 0x8 ;  /* 0x0000000800057882 */ /* 0x000fe20000000000 */
[----:B------:R-:W-:Y:S02]  /*0100*/  IMAD.MOV.U32 R4, RZ, RZ, 0x1 ;  /* 0x00000001ff047424 */ /* 0x000fe400078e00ff */
[----:B------:R-:W-:Y:S02]  /*0110*/  IMAD.MOV.U32 R5, RZ, RZ, 0xff ;  /* 0x000000ffff057424 */ /* 0x000fe400078e00ff */
[----:B------:R-:W-:Y:S04]  /*0120*/  DEPBAR.LE SB1, 0x36 ;  /* 0x00009d800000791a */ /* 0x000fe80000000000 */
[----:B------:R-:W1:Y:S02]  /*0130*/  UTCATOMSWS.FIND_AND_SET.ALIGN UP0, UR5, UR5 ;  /* 0x00000005000575e3 */ /* 0x000e640008000800 */
[----:B-1----:R-:W-:-:S04]  /*0140*/  PLOP3.LUT P0, PT, PT, PT, UP0, 0x80, 0x8 ;  /* 0x000000000008781c */ /* 0x002fc80003f0f008 */
[----:B------:R-:W-:-:S04]  /*0150*/  SEL R0, RZ, 0xffffffff, !P0 ;  /* 0xffffffffff007807 */ /* 0x000fc80004000000 */
[----:B------:R-:W-:Y:S01]  /*0160*/  ISETP.NE.AND P0, PT, R0, RZ, PT ;  /* 0x000000ff0000720c */ /* 0x000fe20003f05270 */
[----:B------:R-:W-:-:S12]  /*0170*/  IMAD.U32 R0, RZ, RZ, UR5 ;  /* 0x00000005ff007e24 */ /* 0x000fd8000f8e00ff */
[----:B------:R-:W-:Y:S05]  /*0180*/  @P0 BRA `(.L_x_3) ;  /* 0x0000000000240947 */ /* 0x000fea0003800000 */
.L_x_4:
[----:B------:R-:W-:Y:S05]  /*0190*/  NANOSLEEP 0x64 ;  /* 0x000000640000795d */ /* 0x000fea0003800000 */
[----:B------:R-:W-:-:S05]  /*01a0*/  UMOV UR5, 0x8 ;  /* 0x0000000800057882 */ /* 0x000fca0000000000 */
[----:B------:R-:W-:Y:S04]  /*01b0*/  DEPBAR.LE SB1, 0x36 ;  /* 0x00009d800000791a */ /* 0x000fe80000000000 */
[----:B------:R-:W1:Y:S02]  /*01c0*/  UTCATOMSWS.FIND_AND_SET.ALIGN UP0, UR5, UR5 ;  /* 0x00000005000575e3 */ /* 0x000e640008000800 */
[----:B-1----:R-:W-:-:S04]  /*01d0*/  PLOP3.LUT P0, PT, PT, PT, UP0, 0x80, 0x8 ;  /* 0x000000000008781c */ /* 0x002fc80003f0f008 */
[----:B------:R-:W-:-:S04]  /*01e0*/  SEL R0, RZ, 0xffffffff, !P0 ;  /* 0xffffffffff007807 */ /* 0x000fc80004000000 */
[----:B------:R-:W-:Y:S01]  /*01f0*/  ISETP.NE.AND P0, PT, R0, RZ, PT ;  /* 0x000000ff0000720c */ /* 0x000fe20003f05270 */
[----:B------:R-:W-:-:S12]  /*0200*/  IMAD.U32 R0, RZ, RZ, UR5 ;  /* 0x00000005ff007e24 */ /* 0x000fd8000f8e00ff */
[----:B------:R-:W-:Y:S05]  /*0210*/  @!P0 BRA `(.L_x_4) ;  /* 0xfffffffc00dc8947 */ /* 0x000fea000383ffff */
.L_x_3:
[C---:B------:R-:W-:Y:S01]  /*0220*/  VIADD R3, R0.reuse, 0x10 ;  /* 0x0000001000037836 */ /* 0x040fe20000000000 */
[----:B------:R-:W-:Y:S01]  /*0230*/  UMOV UR5, 0x50 ;  /* 0x0000005000057882 */ /* 0x000fe20000000000 */
[----:B------:R-:W-:Y:S01]  /*0240*/  SHF.L.U32 R2, R5, R0, RZ ;  /* 0x0000000005027219 */ /* 0x000fe200000006ff */
[----:B------:R-:W-:Y:S01]  /*0250*/  ULEA UR5, UR6, UR5, 0x18 ;  /* 0x0000000506057291 */ /* 0x000fe2000f8ec0ff */
[----:B------:R-:W-:Y:S01]  /*0260*/  IMAD.SHL.U32 R0, R0, 0x20, RZ ;  /* 0x0000002000007824 */ /* 0x000fe200078e00ff */
[----:B------:R-:W-:-:S04]  /*0270*/  SHF.L.U32 R3, R4, R3, RZ ;  /* 0x0000000304037219 */ /* 0x000fc800000006ff */
[----:B------:R-:W-:-:S05]  /*0280*/  LOP3.LUT R2, R3, R2, RZ, 0xfc, !PT ;  /* 0x0000000203027212 */ /* 0x000fca00078efcff */
[----:B------:R1:W-:Y:S04]  /*0290*/  ATOMS.OR RZ, [UR5], R2 ;  /* 0x00000002ffff798c */ /* 0x0003e8000b000005 */
[----:B------:R1:W-:Y:S01]  /*02a0*/  STS [UR4], R0 ;  /* 0x00000000ff007988 */ /* 0x0003e20008000804 */
[----:B------:R-:W-:Y:S05]  /*02b0*/  BRA `(.L_x_2) ;  /* 0x0000000000107947 */ /* 0x000fea0003800000 */
.L_x_1:
[----:B------:R-:W-:Y:S01]  /*02c0*/  IMAD.MOV.U32 R0, RZ, RZ, -0x1 ;  /* 0xffffffffff007424 */ /* 0x000fe200078e00ff */
[----:B------:R-:W-:-:S04]  /*02d0*/  MOV R2, 0x300 ;  /* 0x0000030000027802 */ /* 0x000fc80000000f00 */
[----:B------:R1:W-:Y:S03]  /*02e0*/  STS [UR4], R0 ;  /* 0x00000000ff007988 */ /* 0x0003e60008000804 */
[----:B01----:R-:W-:Y:S05]  /*02f0*/  CALL.REL.NOINC `($__internal_1_$__cuda_sm10x_tcgen05_guardrail_trap_phase_invalid_during_alloc) ;  /* 0x0000002800047944 */ /* 0x003fea0003c00000 */
.L_x_2:
[----:B------:R-:W-:Y:S05]  /*0300*/  WARPSYNC.ALL ;  /* 0x0000000000007948 */ /* 0x000fea0003800000 */
[----:B------:R-:W-:Y:S01]  /*0310*/  NOP ;  /* 0x0000000000007918 */ /* 0x000fe20000000000 */
.L_x_0:
[----:B------:R-:W2:Y:S01]  /*0320*/  LDC.64 R46, c[0x0][0x380] ;  /* 0x0000e000ff2e7b82 */ /* 0x000ea20000000a00 */
[----:B------:R-:W-:Y:S01]  /*0330*/  SHF.R.U32.HI R151, RZ, 0x5, R132 ;  /* 0x00000005ff977819 */ /* 0x000fe20000011684 */
[----:B------:R-:W-:Y:S01]  /*0340*/  UMOV UR4, 0x400 ;  /* 0x0000040000047882 */ /* 0x000fe20000000000 */
[C---:B------:R-:W-:Y:S01]  /*0350*/  LOP3.LUT R133, R132.reuse, 0xe0, RZ, 0xc0, !PT ;  /* 0x000000e084857812 */ /* 0x040fe200078ec0ff */
[----:B------:R-:W3:Y:S01]  /*0360*/  LDCU.64 UR16, c[0x0][0x358] ;  /* 0x00006b00ff1077ac */ /* 0x000ee20008000a00 */
[----:B------:R-:W-:Y:S02]  /*0370*/  SGXT.U32 R151, R151, 0x3 ;  /* 0x000000039797781a */ /* 0x000fe40000000000 */
[----:B-1----:R-:W-:Y:S01]  /*0380*/  LOP3.LUT R0, R132, 0x1f, RZ, 0xc0, !PT ;  /* 0x0000001f84007812 */ /* 0x002fe200078ec0ff */
[----:B------:R-:W1:Y:S01]  /*0390*/  S2UR UR8, SR_CgaCtaId ;  /* 0x00000000000879c3 */ /* 0x000e620000008800 */
[C---:B------:R-:W-:Y:S02]  /*03a0*/  LOP3.LUT R37, R151.reuse, 0x8, RZ, 0xfc, !PT ;  /* 0x0000000897257812 */ /* 0x040fe400078efcff */
[----:B------:R-:W-:-:S02]  /*03b0*/  LOP3.LUT R39, R151, 0x10, RZ, 0xfc, !PT ;  /* 0x0000001097277812 */ /* 0x000fc400078efcff */
[----:B------:R-:W-:Y:S01]  /*03c0*/  LOP3.LUT R41, R151, 0x18, RZ, 0xfc, !PT ;  /* 0x0000001897297812 */ /* 0x000fe200078efcff */
[----:B------:R-:W-:Y:S01]  /*03d0*/  IMAD.SHL.U32 R2, R37, 0x20, RZ ;  /* 0x0000002025027824 */ /* 0x000fe200078e00ff */
        /* <DEDUP_REMOVED lines=10> */
[----:B--2---:R-:W-:Y:S01]  /*0480*/  LEA R4, P0, R133, R46, 0x1 ;  /* 0x0000002e85047211 */ /* 0x004fe200078008ff */
[----:B------:R-:W-:Y:S01]  /*0490*/  IMAD.SHL.U32 R28, R159, 0x20, RZ ;  /* 0x000000209f1c7824 */ /* 0x000fe200078e00ff */
[----:B------:R-:W-:Y:S01]  /*04a0*/  LOP3.LUT R163, R151, 0x48, RZ, 0xfc, !PT ;  /* 0x0000004897a37812 */ /* 0x000fe200078efcff */
[----:B------:R-:W-:Y:S01]  /*04b0*/  IMAD.SHL.U32 R30, R161, 0x20, RZ ;  /* 0x00000020a11e7824 */ /* 0x000fe200078e00ff */
[----:B------:R-:W-:-:S02]  /*04c0*/  LOP3.LUT R165, R151, 0x50, RZ, 0xfc, !PT ;  /* 0x0000005097a57812 */ /* 0x000fc400078efcff */
[----:B------:R-:W-:Y:S01]  /*04d0*/  LEA.HI.X R5, R133, R47, RZ, 0x1, P0 ;  /* 0x0000002f85057211 */ /* 0x000fe200000f0cff */
[----:B-1----:R-:W-:Y:S01]  /*04e0*/  ULEA UR14, UR8, UR4, 0x18 ;  /* 0x00000004080e7291 */ /* 0x002fe2000f8ec0ff */
[----:B------:R-:W-:Y:S01]  /*04f0*/  BAR.SYNC.DEFER_BLOCKING 0x0 ;  /* 0x0000000000007b1d */ /* 0x000fe20000010000 */
[-C--:B------:R-:W-:Y:S01]  /*0500*/  LEA R6, P3, R37, R46.reuse, 0x6 ;  /* 0x0000002e25067211 */ /* 0x080fe200078630ff */
[----:B------:R-:W-:Y:S01]  /*0510*/  IMAD.SHL.U32 R32, R163, 0x20, RZ ;  /* 0x00000020a3207824 */ /* 0x000fe200078e00ff */
[-C--:B------:R-:W-:Y:S01]  /*0520*/  LEA R8, P6, R39, R46.reuse, 0x6 ;  /* 0x0000002e27087211 */ /* 0x080fe200078c30ff */
[----:B------:R-:W-:Y:S01]  /*0530*/  IMAD.SHL.U32 R34, R165, 0x20, RZ ;  /* 0x00000020a5227824 */ /* 0x000fe200078e00ff */
[-C--:B------:R-:W-:Y:S01]  /*0540*/  LEA R10, P2, R41, R46.reuse, 0x6 ;  /* 0x0000002e290a7211 */ /* 0x080fe200078430ff */
[----:B------:R-:W-:Y:S01]  /*0550*/  IMAD.WIDE.U32 R4, R0, 0x2, R4 ;  /* 0x0000000200047825 */ /* 0x000fe200078e0004 */
[-C--:B------:R-:W-:Y:S02]  /*0560*/  LEA R12, P0, R153, R46.reuse, 0x6 ;  /* 0x0000002e990c7211 */ /* 0x080fe400078030ff */
[----:B------:R-:W-:-:S02]  /*0570*/  LEA R14, P5, R155, R46, 0x6 ;  /* 0x0000002e9b0e7211 */ /* 0x000fc400078a30ff */
[C---:B------:R-:W-:Y:S02]  /*0580*/  LOP3.LUT R167, R151.reuse, 0x58, RZ, 0xfc, !PT ;  /* 0x0000005897a77812 */ /* 0x040fe400078efcff */
[C---:B------:R-:W-:Y:S02]  /*0590*/  LOP3.LUT R169, R151.reuse, 0x60, RZ, 0xfc, !PT ;  /* 0x0000006097a97812 */ /* 0x040fe400078efcff */
[----:B------:R-:W-:Y:S01]  /*05a0*/  LOP3.LUT R3, R151, 0x68, RZ, 0xfc, !PT ;  /* 0x0000006897037812 */ /* 0x000fe200078efcff */
[----:B------:R-:W-:Y:S01]  /*05b0*/  IMAD.SHL.U32 R36, R167, 0x20, RZ ;  /* 0x00000020a7247824 */ /* 0x000fe200078e00ff */
[----:B------:R-:W-:Y:S01]  /*05c0*/  LOP3.LUT R149, R151, 0x70, RZ, 0xfc, !PT ;  /* 0x0000007097957812 */ /* 0x000fe200078efcff */
[----:B------:R-:W-:Y:S01]  /*05d0*/  IMAD.SHL.U32 R38, R169, 0x20, RZ ;  /* 0x00000020a9267824 */ /* 0x000fe200078e00ff */
[----:B------:R-:W-:Y:S01]  /*05e0*/  LOP3.LUT R151, R151, 0x78, RZ, 0xfc, !PT ;  /* 0x0000007897977812 */ /* 0x000fe200078efcff */
[----:B------:R-:W-:Y:S01]  /*05f0*/  IMAD.SHL.U32 R40, R3, 0x20, RZ ;  /* 0x0000002003287824 */ /* 0x000fe200078e00ff */
[-C--:B------:R-:W-:Y:S01]  /*0600*/  LEA.HI.X R7, R2, R47.reuse, RZ, 0x1, P3 ;  /* 0x0000002f02077211 */ /* 0x080fe200018f0cff */
[----:B------:R-:W-:Y:S01]  /*0610*/  IMAD.SHL.U32 R42, R149, 0x20, RZ ;  /* 0x00000020952a7824 */ /* 0x000fe200078e00ff */
[-C--:B------:R-:W-:Y:S01]  /*0620*/  LEA.HI.X R9, R18, R47.reuse, RZ, 0x1, P6 ;  /* 0x0000002f12097211 */ /* 0x080fe200030f0cff */
[----:B------:R-:W-:Y:S01]  /*0630*/  IMAD.SHL.U32 R44, R151, 0x20, RZ ;  /* 0x00000020972c7824 */ /* 0x000fe200078e00ff */
[-C--:B------:R-:W-:Y:S01]  /*0640*/  LEA.HI.X R11, R20, R47.reuse, RZ, 0x1, P2 ;  /* 0x0000002f140b7211 */ /* 0x080fe200010f0cff */
[----:B------:R-:W1:Y:S01]  /*0650*/  LDS R57, [UR14] ;  /* 0x0000000eff397984 */ /* 0x000e620008000800 */
[-C--:B------:R-:W-:Y:S01]  /*0660*/  LEA.HI.X R13, R22, R47.reuse, RZ, 0x1, P0 ;  /* 0x0000002f160d7211 */ /* 0x080fe200000f0cff */
[----:B------:R-:W-:Y:S01]  /*0670*/  IMAD.WIDE.U32 R6, R0, 0x2, R6 ;  /* 0x0000000200067825 */ /* 0x000fe200078e0006 */
[----:B------:R-:W-:-:S02]  /*0680*/  LEA.HI.X R15, R24, R47, RZ, 0x1, P5 ;  /* 0x0000002f180f7211 */ /* 0x000fc400028f0cff */
[-C--:B------:R-:W-:Y:S02]  /*0690*/  LEA R16, P4, R157, R46.reuse, 0x6 ;  /* 0x0000002e9d107211 */ /* 0x080fe400078830ff */
[-C--:B------:R-:W-:Y:S02]  /*06a0*/  LEA R18, P3, R159, R46.reuse, 0x6 ;  /* 0x0000002e9f127211 */ /* 0x080fe400078630ff */
[-C--:B------:R-:W-:Y:S02]  /*06b0*/  LEA R20, P2, R161, R46.reuse, 0x6 ;  /* 0x0000002ea1147211 */ /* 0x080fe400078430ff */
[-C--:B------:R-:W-:Y:S02]  /*06c0*/  LEA R22, P0, R163, R46.reuse, 0x6 ;  /* 0x0000002ea3167211 */ /* 0x080fe400078030ff */
[----:B------:R-:W-:Y:S02]  /*06d0*/  LEA R24, P5, R165, R46, 0x6 ;  /* 0x0000002ea5187211 */ /* 0x000fe400078a30ff */
[----:B------:R-:W-:-:S02]  /*06e0*/  LEA.HI.X R17, R26, R47, RZ, 0x1, P4 ;  /* 0x0000002f1a117211 */ /* 0x000fc400020f0cff */
[-C--:B------:R-:W-:Y:S02]  /*06f0*/  LEA.HI.X R19, R28, R47.reuse, RZ, 0x1, P3 ;  /* 0x0000002f1c137211 */ /* 0x080fe400018f0cff */
[-C--:B------:R-:W-:Y:S02]  /*0700*/  LEA.HI.X R21, R30, R47.reuse, RZ, 0x1, P2 ;  /* 0x0000002f1e157211 */ /* 0x080fe400010f0cff */
[-C--:B------:R-:W-:Y:S02]  /*0710*/  LEA.HI.X R23, R32, R47.reuse, RZ, 0x1, P0 ;  /* 0x0000002f20177211 */ /* 0x080fe400000f0cff */
[----:B------:R-:W-:Y:S02]  /*0720*/  LEA.HI.X R25, R34, R47, RZ, 0x1, P5 ;  /* 0x0000002f22197211 */ /* 0x000fe400028f0cff */
[-C--:B------:R-:W-:Y:S02]  /*0730*/  LEA R26, P4, R167, R46.reuse, 0x6 ;  /* 0x0000002ea71a7211 */ /* 0x080fe400078830ff */
[----:B------:R-:W-:-:S02]  /*0740*/  LEA R28, P3, R169, R46, 0x6 ;  /* 0x0000002ea91c7211 */ /* 0x000fc400078630ff */
[-C--:B------:R-:W-:Y:S02]  /*0750*/  LEA R30, P2, R3, R46.reuse, 0x6 ;  /* 0x0000002e031e7211 */ /* 0x080fe400078430ff */
[-C--:B------:R-:W-:Y:S02]  /*0760*/  LEA R32, P0, R149, R46.reuse, 0x6 ;  /* 0x0000002e95207211 */ /* 0x080fe400078030ff */
[----:B------:R-:W-:Y:S02]  /*0770*/  LEA R34, P5, R151, R46, 0x6 ;  /* 0x0000002e97227211 */ /* 0x000fe400078a30ff */
[-C--:B------:R-:W-:Y:S01]  /*0780*/  LEA.HI.X R27, R36, R47.reuse, RZ, 0x1, P4 ;  /* 0x0000002f241b7211 */ /* 0x080fe200020f0cff */
[----:B------:R-:W-:Y:S01]  /*0790*/  BAR.SYNC.DEFER_BLOCKING 0x0 ;  /* 0x0000000000007b1d */ /* 0x000fe20000010000 */
[-C--:B------:R-:W-:Y:S02]  /*07a0*/  LEA.HI.X R29, R38, R47.reuse, RZ, 0x1, P3 ;  /* 0x0000002f261d7211 */ /* 0x080fe400018f0cff */
[----:B------:R-:W-:-:S02]  /*07b0*/  LEA.HI.X R31, R40, R47, RZ, 0x1, P2 ;  /* 0x0000002f281f7211 */ /* 0x000fc400010f0cff */
[-C--:B------:R-:W-:Y:S02]  /*07c0*/  LEA.HI.X R33, R42, R47.reuse, RZ, 0x1, P0 ;  /* 0x0000002f2a217211 */ /* 0x080fe400000f0cff */
[----:B------:R-:W-:Y:S02]  /*07d0*/  LEA.HI.X R35, R44, R47, RZ, 0x1, P5 ;  /* 0x0000002f2c237211 */ /* 0x000fe400028f0cff */
[----:B------:R-:W2:Y:S01]  /*07e0*/  LDC.64 R46, c[0x0][0x388] ;  /* 0x0000e200ff2e7b82 */ /* 0x000ea20000000a00 */
[----:B------:R-:W-:-:S04]  /*07f0*/  IMAD.WIDE.U32 R16, R0, 0x2, R16 ;  /* 0x0000000200107825 */ /* 0x000fc800078e0010 */
[----:B------:R-:W-:Y:S02]  /*0800*/  IMAD.SHL.U32 R2, R133, 0x8, RZ ;  /* 0x0000000885027824 */ /* 0x000fe400078e00ff */
[C---:B------:R-:W-:Y:S01]  /*0810*/  IMAD.WIDE.U32 R8, R0.reuse, 0x2, R8 ;  /* 0x0000000200087825 */ /* 0x040fe200078e0008 */
[----:B---3--:R3:W5:Y:S04]  /*0820*/  LDG.E.U16 R38, desc[UR16][R6.64] ;  /* 0x0000001006267981 */ /* 0x008768000c1e1500 */
[----:B------:R4:W5:Y:S04]  /*0830*/  LDG.E.U16 R36, desc[UR16][R4.64] ;  /* 0x0000001004247981 */ /* 0x000968000c1e1500 */
[----:B------:R2:W5:Y:S01]  /*0840*/  LDG.E.U16 R45, desc[UR16][R16.64] ;  /* 0x00000010102d7981 */ /* 0x000562000c1e1500 */
[----:B---3--:R-:W-:-:S03]  /*0850*/  IMAD.WIDE.U32 R6, R0, 0x2, R20 ;  /* 0x0000000200067825 */ /* 0x008fc600078e0014 */
[----:B------:R-:W5:Y:S01]  /*0860*/  LDG.E.U16 R40, desc[UR16][R8.64] ;  /* 0x0000001008287981 */ /* 0x000f62000c1e1500 */
[----:B----4-:R-:W-:Y:S01]  /*0870*/  IMAD.WIDE.U32 R4, R0, 0x2, R18 ;  /* 0x0000000200047825 */ /* 0x010fe200078e0012 */
[----:B--2---:R-:W-:-:S03]  /*0880*/  LEA R16, P0, R133, R46, 0x4 ;  /* 0x0000002e85107211 */ /* 0x004fc600078020ff */
[----:B------:R-:W-:Y:S01]  /*0890*/  IMAD.WIDE.U32 R18, R0, 0x2, R22 ;  /* 0x0000000200127825 */ /* 0x000fe200078e0016 */
[----:B------:R-:W-:-:S03]  /*08a0*/  LEA.HI.X R17, R2, R47, RZ, 0x1, P0 ;  /* 0x0000002f02117211 */ /* 0x000fc600000f0cff */
[C---:B------:R-:W-:Y:S02]  /*08b0*/  IMAD.WIDE.U32 R20, R0.reuse, 0x2, R24 ;  /* 0x0000000200147825 */ /* 0x040fe400078e0018 */
[----:B------:R2:W5:Y:S02]  /*08c0*/  LDG.E.U16 R25, desc[UR16][R6.64] ;  /* 0x0000001006197981 */ /* 0x000564000c1e1500 */
[C---:B------:R-:W-:Y:S02]  /*08d0*/  IMAD.SHL.U32 R148, R37.reuse, 0x100, RZ ;  /* 0x0000010025947824 */ /* 0x040fe400078e00ff */
[C---:B------:R-:W-:Y:S01]  /*08e0*/  IMAD.WIDE.U32 R10, R0.reuse, 0x2, R10 ;  /* 0x00000002000a7825 */ /* 0x040fe200078e000a */
[----:B------:R3:W5:Y:S03]  /*08f0*/  LDG.E.U16 R24, desc[UR16][R4.64] ;  /* 0x0000001004187981 */ /* 0x000766000c1e1500 */
[----:B------:R-:W-:Y:S01]  /*0900*/  IMAD.WIDE.U32 R12, R0, 0x2, R12 ;  /* 0x00000002000c7825 */ /* 0x000fe200078e000c */
[----:B------:R-:W5:Y:S01]  /*0910*/  LDG.E.U16 R42, desc[UR16][R10.64] ;  /* 0x000000100a2a7981 */ /* 0x000f62000c1e1500 */
[----:B--2---:R-:W-:-:S02]  /*0920*/  LEA R6, P0, R37, R46, 0x9 ;  /* 0x0000002e25067211 */ /* 0x004fc400078048ff */
[C---:B------:R-:W-:Y:S01]  /*0930*/  IMAD.WIDE.U32 R14, R0.reuse, 0x2, R14 ;  /* 0x00000002000e7825 */ /* 0x040fe200078e000e */
[----:B------:R-:W5:Y:S03]  /*0940*/  LDG.E.U16 R43, desc[UR16][R12.64] ;  /* 0x000000100c2b7981 */ /* 0x000f66000c1e1500 */
[----:B------:R-:W-:Y:S01]  /*0950*/  IMAD.WIDE.U32 R22, R0, 0x2, R26 ;  /* 0x0000000200167825 */ /* 0x000fe200078e001a */
[----:B------:R-:W-:Y:S01]  /*0960*/  LEA.HI.X R7, R148, R47, RZ, 0x1, P0 ;  /* 0x0000002f94077211 */ /* 0x000fe200000f0cff */
[----:B------:R2:W5:Y:S02]  /*0970*/  LDG.E.U16 R26, desc[UR16][R18.64] ;  /* 0x00000010121a7981 */ /* 0x000564000c1e1500 */
[----:B------:R-:W-:Y:S02]  /*0980*/  IMAD.SHL.U32 R150, R39, 0x100, RZ ;  /* 0x0000010027967824 */ /* 0x000fe400078e00ff */
[----:B---3--:R-:W-:Y:S01]  /*0990*/  IMAD.WIDE.U32 R4, R0, 0x2, R16 ;  /* 0x0000000200047825 */ /* 0x008fe200078e0010 */
[----:B------:R3:W5:Y:S01]  /*09a0*/  LDG.E.U16 R44, desc[UR16][R14.64] ;  /* 0x000000100e2c7981 */ /* 0x000762000c1e1500 */
[----:B------:R-:W-:-:S02]  /*09b0*/  LEA R16, P0, R41, R46, 0x9 ;  /* 0x0000002e29107211 */ /* 0x000fc400078048ff */
[----:B------:R-:W-:Y:S01]  /*09c0*/  IMAD.SHL.U32 R152, R41, 0x100, RZ ;  /* 0x0000010029987824 */ /* 0x000fe200078e00ff */
[----:B------:R-:W5:Y:S01]  /*09d0*/  LDG.E.U16 R20, desc[UR16][R20.64] ;  /* 0x0000001014147981 */ /* 0x000f62000c1e1500 */
[----:B--2---:R-:W-:Y:S01]  /*09e0*/  LEA R18, P2, R39, R46, 0x9 ;  /* 0x0000002e27127211 */ /* 0x004fe200078448ff */
[----:B------:R-:W-:Y:S01]  /*09f0*/  IMAD.WIDE.U32 R8, R0, 0x2, R28 ;  /* 0x0000000200087825 */ /* 0x000fe200078e001c */
[----:B------:R-:W-:Y:S01]  /*0a00*/  LOP3.LUT R134, R132, 0xff, RZ, 0xc0, !PT ;  /* 0x000000ff84867812 */ /* 0x000fe200078ec0ff */
[----:B------:R-:W5:Y:S01]  /*0a10*/  LDG.E.U16 R22, desc[UR16][R22.64] ;  /* 0x0000001016167981 */ /* 0x000f62000c1e1500 */
[-C--:B------:R-:W-:Y:S01]  /*0a20*/  LEA.HI.X R19, R150, R47.reuse, RZ, 0x1, P2 ;  /* 0x0000002f96137211 */ /* 0x080fe200010f0cff */
[----:B------:R-:W-:Y:S01]  /*0a30*/  IMAD.WIDE.U32 R10, R0, 0x2, R30 ;  /* 0x00000002000a7825 */ /* 0x000fe200078e001e */
[----:B------:R-:W-:Y:S01]  /*0a40*/  LEA.HI.X R17, R152, R47, RZ, 0x1, P0 ;  /* 0x0000002f98117211 */ /* 0x000fe200000f0cff */
[----:B------:R2:W5:Y:S02]  /*0a50*/  LDG.E.U16 R27, desc[UR16][R8.64] ;  /* 0x00000010081b7981 */ /* 0x000564000c1e1500 */
[----:B------:R-:W-:-:S02]  /*0a60*/  IMAD.WIDE.U32 R12, R0, 0x2, R32 ;  /* 0x00000002000c7825 */ /* 0x000fc400078e0020 */
[----:B------:R-:W5:Y:S02]  /*0a70*/  LDG.E.U16 R10, desc[UR16][R10.64] ;  /* 0x000000100a0a7981 */ /* 0x000f64000c1e1500 */
[C---:B---3--:R-:W-:Y:S02]  /*0a80*/  IMAD.WIDE.U32 R14, R0.reuse, 0x2, R34 ;  /* 0x00000002000e7825 */ /* 0x048fe400078e0022 */
[----:B------:R-:W5:Y:S02]  /*0a90*/  LDG.E.U16 R12, desc[UR16][R12.64] ;  /* 0x000000100c0c7981 */ /* 0x000f64000c1e1500 */
[C---:B--2---:R-:W-:Y:S02]  /*0aa0*/  IMAD.WIDE.U32 R8, R0.reuse, 0x2, R18 ;  /* 0x0000000200087825 */ /* 0x044fe400078e0012 */
[----:B------:R-:W5:Y:S02]  /*0ab0*/  LDG.E.U16 R14, desc[UR16][R14.64] ;  /* 0x000000100e0e7981 */ /* 0x000f64000c1e1500 */
[----:B------:R-:W-:-:S02]  /*0ac0*/  IMAD.WIDE.U32 R6, R0, 0x2, R6 ;  /* 0x0000000200067825 */ /* 0x000fc400078e0006 */
[----:B------:R-:W5:Y:S01]  /*0ad0*/  LDG.E.U16 R11, desc[UR16][R4.64] ;  /* 0x00000010040b7981 */ /* 0x000f62000c1e1500 */
[----:B------:R-:W-:-:S03]  /*0ae0*/  SHF.R.U32.HI R56, RZ, 0x5, R132 ;  /* 0x00000005ff387819 */ /* 0x000fc60000011684 */
[----:B------:R-:W5:Y:S04]  /*0af0*/  LDG.E.U16 R23, desc[UR16][R4.64+0x100] ;  /* 0x0001001004177981 */ /* 0x000f68000c1e1500 */
[----:B------:R-:W5:Y:S04]  /*0b00*/  LDG.E.U16 R15, desc[UR16][R4.64+0x80] ;  /* 0x00008010040f7981 */ /* 0x000f68000c1e1500 */
[----:B------:R-:W5:Y:S04]  /*0b10*/  LDG.E.U16 R29, desc[UR16][R4.64+0x180] ;  /* 0x00018010041d7981 */ /* 0x000f68000c1e1500 */
[----:B------:R-:W5:Y:S04]  /*0b20*/  LDG.E.U16 R13, desc[UR16][R4.64+0x40] ;  /* 0x00004010040d7981 */ /* 0x000f68000c1e1500 */
[----:B------:R-:W5:Y:S04]  /*0b30*/  LDG.E.U16 R21, desc[UR16][R4.64+0xc0] ;  /* 0x0000c01004157981 */ /* 0x000f68000c1e1500 */
[----:B------:R-:W5:Y:S04]  /*0b40*/  LDG.E.U16 R28, desc[UR16][R4.64+0x140] ;  /* 0x00014010041c7981 */ /* 0x000f68000c1e1500 */
[----:B------:R2:W5:Y:S01]  /*0b50*/  LDG.E.U16 R30, desc[UR16][R4.64+0x1c0] ;  /* 0x0001c010041e7981 */ /* 0x000562000c1e1500 */
[----:B------:R-:W-:-:S03]  /*0b60*/  R2UR UR9, R56 ;  /* 0x00000000380972ca */ /* 0x000fc600000e0000 */
[----:B------:R-:W5:Y:S01]  /*0b70*/  LDG.E.U16 R39, desc[UR16][R8.64+0x80] ;  /* 0x0000801008277981 */ /* 0x000f62000c1e1500 */
[----:B-1----:R-:W-:-:S03]  /*0b80*/  R2UR UR15, R57 ;  /* 0x00000000390f72ca */ /* 0x002fc600000e0000 */
[----:B------:R-:W5:Y:S01]  /*0b90*/  LDG.E.U16 R46, desc[UR16][R8.64+0x100] ;  /* 0x00010010082e7981 */ /* 0x000f62000c1e1500 */
[----:B--2---:R-:W-:-:S03]  /*0ba0*/  IMAD.WIDE.U32 R4, R0, 0x2, R16 ;  /* 0x0000000200047825 */ /* 0x004fc600078e0010 */
[----:B------:R-:W5:Y:S04]  /*0bb0*/  LDG.E.U16 R16, desc[UR16][R8.64] ;  /* 0x0000001008107981 */ /* 0x000f68000c1e1500 */
[----:B------:R-:W5:Y:S04]  /*0bc0*/  LDG.E.U16 R48, desc[UR16][R8.64+0x180] ;  /* 0x0001801008307981 */ /* 0x000f68000c1e1500 */
[----:B------:R-:W5:Y:S04]  /*0bd0*/  LDG.E.U16 R17, desc[UR16][R8.64+0x40] ;  /* 0x0000401008117981 */ /* 0x000f68000c1e1500 */
[----:B------:R-:W5:Y:S04]  /*0be0*/  LDG.E.U16 R41, desc[UR16][R8.64+0xc0] ;  /* 0x0000c01008297981 */ /* 0x000f68000c1e1500 */
[----:B------:R-:W5:Y:S04]  /*0bf0*/  LDG.E.U16 R47, desc[UR16][R8.64+0x140] ;  /* 0x00014010082f7981 */ /* 0x000f68000c1e1500 */
[----:B------:R1:W5:Y:S04]  /*0c00*/  LDG.E.U16 R49, desc[UR16][R8.64+0x1c0] ;  /* 0x0001c01008317981 */ /* 0x000368000c1e1500 */
[----:B------:R2:W5:Y:S04]  /*0c10*/  LDG.E.U16 R18, desc[UR16][R6.64] ;  /* 0x0000001006127981 */ /* 0x000568000c1e1500 */
[----:B------:R2:W5:Y:S01]  /*0c20*/  LDG.E.U16 R31, desc[UR16][R6.64+0x80] ;  /* 0x00008010061f7981 */ /* 0x000562000c1e1500 */
[----:B-1----:R-:W-:Y:S01]  /*0c30*/  IMAD.SHL.U32 R8, R134, 0x2, RZ ;  /* 0x0000000286087824 */ /* 0x002fe200078e00ff */
[----:B------:R-:W-:-:S02]  /*0c40*/  SHF.R.U32.HI R9, RZ, 0x2, R132 ;  /* 0x00000002ff097819 */ /* 0x000fc40000011684 */
[----:B------:R2:W5:Y:S04]  /*0c50*/  LDG.E.U16 R33, desc[UR16][R6.64+0x100] ;  /* 0x0001001006217981 */ /* 0x000568000c1e1500 */
[----:B------:R2:W5:Y:S04]  /*0c60*/  LDG.E.U16 R35, desc[UR16][R6.64+0x180] ;  /* 0x0001801006237981 */ /* 0x000568000c1e1500 */
[----:B------:R2:W5:Y:S04]  /*0c70*/  LDG.E.U16 R19, desc[UR16][R6.64+0x40] ;  /* 0x0000401006137981 */ /* 0x000568000c1e1500 */
[----:B------:R2:W5:Y:S04]  /*0c80*/  LDG.E.U16 R32, desc[UR16][R6.64+0xc0] ;  /* 0x0000c01006207981 */ /* 0x000568000c1e1500 */
[----:B------:R2:W5:Y:S04]  /*0c90*/  LDG.E.U16 R34, desc[UR16][R6.64+0x140] ;  /* 0x0001401006227981 */ /* 0x000568000c1e1500 */
[----:B------:R2:W5:Y:S01]  /*0ca0*/  LDG.E.U16 R37, desc[UR16][R6.64+0x1c0] ;  /* 0x0001c01006257981 */ /* 0x000562000c1e1500 */
[----:B------:R-:W-:-:S03]  /*0cb0*/  LOP3.LUT R9, R8, 0x30, R9, 0x78, !PT ;  /* 0x0000003008097812 */ /* 0x000fc600078e7809 */
[----:B------:R2:W5:Y:S04]  /*0cc0*/  LDG.E.U16 R50, desc[UR16][R4.64] ;  /* 0x0000001004327981 */ /* 0x000568000c1e1500 */
[----:B------:R2:W5:Y:S04]  /*0cd0*/  LDG.E.U16 R52, desc[UR16][R4.64+0x100] ;  /* 0x0001001004347981 */ /* 0x000568000c1e1500 */
[----:B------:R2:W5:Y:S04]  /*0ce0*/  LDG.E.U16 R7, desc[UR16][R4.64+0x80] ;  /* 0x0000801004077981 */ /* 0x000568000c1e1500 */
[----:B------:R2:W5:Y:S04]  /*0cf0*/  LDG.E.U16 R54, desc[UR16][R4.64+0x180] ;  /* 0x0001801004367981 */ /* 0x000568000c1e1500 */
[----:B------:R2:W5:Y:S04]  /*0d00*/  LDG.E.U16 R6, desc[UR16][R4.64+0x40] ;  /* 0x0000401004067981 */ /* 0x000568000c1e1500 */
[----:B------:R2:W5:Y:S04]  /*0d10*/  LDG.E.U16 R51, desc[UR16][R4.64+0xc0] ;  /* 0x0000c01004337981 */ /* 0x000568000c1e1500 */
[----:B------:R2:W5:Y:S04]  /*0d20*/  LDG.E.U16 R53, desc[UR16][R4.64+0x140] ;  /* 0x0001401004357981 */ /* 0x000568000c1e1500 */
[----:B------:R2:W5:Y:S01]  /*0d30*/  LDG.E.U16 R55, desc[UR16][R4.64+0x1c0] ;  /* 0x0001c01004377981 */ /* 0x000562000c1e1500 */
[----:B------:R-:W-:Y:S05]  /*0d40*/  @P1 BRA `(.L_x_5) ;  /* 0x0000000000181947 */ /* 0x000fea0003800000 */
[----:B------:R-:W-:Y:S01]  /*0d50*/  ELECT P0, URZ, PT ;  /* 0x0000000000ff782f */ /* 0x000fe20003800000 */
[----:B--2---:R-:W-:Y:S01]  /*0d60*/  IMAD.MOV.U32 R4, RZ, RZ, 0x1 ;  /* 0x00000001ff047424 */ /* 0x004fe200078e00ff */
[----:B------:R-:W-:Y:S01]  /*0d70*/  UMOV UR4, 0x40 ;  /* 0x0000004000047882 */ /* 0x000fe20000000000 */
[----:B------:R-:W-:Y:S01]  /*0d80*/  UVIRTCOUNT.DEALLOC.SMPOOL 0x80 ;  /* 0x000000800000784c */ /* 0x000fe20000000000 */
[----:B------:R-:W-:-:S09]  /*0d90*/  ULEA UR4, UR8, UR4, 0x18 ;  /* 0x0000000408047291 */ /* 0x000fd2000f8ec0ff */
[----:B------:R1:W-:Y:S03]  /*0da0*/  @P0 STS.U8 [UR4], R4 ;  /* 0x00000004ff000988 */ /* 0x0003e60008000004 */
.L_x_5:
[----:B------:R-:W-:Y:S01]  /*0db0*/  LOP3.LUT P2, RZ, R132, 0xff, RZ, 0xc0, !PT ;  /* 0x000000ff84ff7812 */ /* 0x000fe2000784c0ff */
[----:B-12---:R-:W-:Y:S01]  /*0dc0*/  IMAD R4, R133, 0x2, R0 ;  /* 0x0000000285047824 */ /* 0x006fe200078e0200 */
[----:B------:R-:W-:Y:S01]  /*0dd0*/  SHF.R.U32.HI R135, RZ, 0x1, R133 ;  /* 0x00000001ff877819 */ /* 0x000fe20000011685 */
[----:B------:R-:W-:Y:S01]  /*0de0*/  UMOV UR4, 0x1 ;  /* 0x0000000100047882 */ /* 0x000fe20000000000 */
[----:B-----5:R1:W-:Y:S01]  /*0df0*/  STS.U16 [R9+UR14+0x4200], R38 ;  /* 0x0042002609007988 */ /* 0x0203e2000800040e */
[----:B------:R-:W-:-:S03]  /*0e00*/  IMAD.SHL.U32 R4, R4, 0x2, RZ ;  /* 0x0000000204047824 */ /* 0x000fc600078e00ff */
[----:B------:R1:W-:Y:S02]  /*0e10*/  STS.U16 [R9+UR14+0x4400], R40 ;  /* 0x0044002809007988 */ /* 0x0003e4000800040e */
[----:B------:R-:W-:Y:S02]  /*0e20*/  LOP3.LUT R4, R4, R135, RZ, 0x3c, !PT ;  /* 0x0000008704047212 */ /* 0x000fe400078e3cff */
[----:B------:R1:W-:Y:S01]  /*0e30*/  STS.U16 [R9+UR14+0x4600], R42 ;  /* 0x0046002a09007988 */ /* 0x0003e2000800040e */
[----:B------:R-:W-:Y:S01]  /*0e40*/  VOTEU.ALL UP0, P2 ;  /* 0x0000000000ff7886 */ /* 0x000fe20001000000 */
[----:B------:R-:W-:Y:S01]  /*0e50*/  LOP3.LUT R8, R4, 0x40, RZ, 0x3c, !PT ;  /* 0x0000004004087812 */ /* 0x000fe200078e3cff */
[----:B------:R-:W-:Y:S01]  /*0e60*/  VOTEU.ALL UP1, P2 ;  /* 0x0000000000ff7886 */ /* 0x000fe20001020000 */
[----:B------:R1:W-:Y:S02]  /*0e70*/  STS.U16 [R9+UR14+0x4800], R43 ;  /* 0x0048002b09007988 */ /* 0x0003e4000800040e */
[----:B------:R-:W-:-:S04]  /*0e80*/  @!UP0 UIADD3 UR4, UPT, UPT, -UR4, 0x100000, URZ ;  /* 0x0010000004048890 */ /* 0x000fc8000fffe1ff */
[----:B------:R-:W-:Y:S02]  /*0e90*/  @!UP0 USHF.L.U32 UR5, UR4, 0xb, URZ ;  /* 0x0000000b04058899 */ /* 0x000fe400080006ff */
[----:B------:R-:W-:Y:S02]  /*0ea0*/  @!UP0 USHF.L.U32 UR4, UR4, 0x1, URZ ;  /* 0x0000000104048899 */ /* 0x000fe400080006ff */
[----:B------:R-:W-:Y:S01]  /*0eb0*/  UISETP.NE.U32.AND UP0, UPT, UR9, URZ, UPT ;  /* 0x000000ff0900728c */ /* 0x000fe2000bf05070 */
[----:B------:R1:W-:Y:S04]  /*0ec0*/  STS.U16 [R9+UR14+0x4a00], R44 ;  /* 0x004a002c09007988 */ /* 0x0003e8000800040e */
        /* <DEDUP_REMOVED lines=11> */
[----:B------:R1:W-:Y:S04]  /*0f80*/  STS.U16 [R4+UR14], R11 ;  /* 0x0000000b04007988 */ /* 0x0003e8000800040e */
        /* <DEDUP_REMOVED lines=30> */
[----:B------:R1:W-:Y:S01]  /*1170*/  STS.U16 [R8+UR14+0x3c00], R55 ;  /* 0x003c003708007988 */ /* 0x0003e2000800040e */
[----:B------:R2:W-:Y:S06]  /*1180*/  MEMBAR.ALL.CTA ;  /* 0x0000000000007992 */ /* 0x0005ec0000008000 */
[----:B--2---:R-:W-:Y:S04]  /*1190*/  FENCE.VIEW.ASYNC.S ;  /* 0x00000000000073c6 */ /* 0x004fe80000000000 */
[----:B------:R-:W2:Y:S02]  /*11a0*/  FENCE.VIEW.ASYNC.S ;  /* 0x00000000000073c6 */ /* 0x000ea40000000000 */
[----:B--2---:R1:W2:Y:S02]  /*11b0*/  @!UP1 SYNCS.EXCH.64 URZ, [UR14+0x6000], UR4 ;  /* 0x006000040eff95b2 */ /* 0x0042a40008000100 */
[----:B--2---:R-:W-:Y:S06]  /*11c0*/  BAR.SYNC.DEFER_BLOCKING 0x0 ;  /* 0x0000000000007b1d */ /* 0x004fec0000010000 */
[----:B-1----:R-:W-:Y:S05]  /*11d0*/  BRA.U UP0, `(.L_x_6) ;  /* 0x00000001005c7547 */ /* 0x002fea000b800000 */
[----:B------:R-:W-:Y:S02]  /*11e0*/  UIADD3 UR4, UPT, UPT, UR14, 0x4000, URZ ;  /* 0x000040000e047890 */ /* 0x000fe4000fffe0ff */
[----:B------:R-:W-:Y:S02]  /*11f0*/  USHF.R.U32.HI UR6, URZ, 0x4, UR14 ;  /* 0x00000004ff067899 */ /* 0x000fe4000801160e */
[----:B------:R-:W-:Y:S02]  /*1200*/  USHF.R.U32.HI UR4, URZ, 0x4, UR4 ;  /* 0x00000004ff047899 */ /* 0x000fe40008011604 */
[----:B------:R-:W-:Y:S02]  /*1210*/  USGXT.U32 UR6, UR6, 0xe ;  /* 0x0000000e0606789a */ /* 0x000fe40008000000 */
[----:B------:R-:W-:Y:S01]  /*1220*/  USGXT.U32 UR4, UR4, 0xe ;  /* 0x0000000e0404789a */ /* 0x000fe20008000000 */
[----:B------:R-:W-:Y:S01]  /*1230*/  UMOV UR12, 0x1000080 ;  /* 0x01000080000c7882 */ /* 0x000fe20000000000 */
[----:B------:R-:W-:Y:S01]  /*1240*/  UMOV UR13, 0x40004040 ;  /* 0x40004040000d7882 */ /* 0x000fe20000000000 */
[----:B------:R-:W-:Y:S01]  /*1250*/  UMOV UR7, URZ ;  /* 0x000000ff00077c82 */ /* 0x000fe20008000000 */
[----:B------:R-:W-:Y:S01]  /*1260*/  UMOV UR10, 0xfffffffe ;  /* 0xfffffffe000a7882 */ /* 0x000fe20000000000 */
[----:B------:R-:W-:Y:S01]  /*1270*/  UMOV UR11, 0x7fffbfdf ;  /* 0x7fffbfdf000b7882 */ /* 0x000fe20000000000 */
[----:B------:R-:W-:Y:S01]  /*1280*/  UIADD3.64 UR12, UPT, UPT, UR6, UR12, URZ ;  /* 0x0000000c060c7297 */ /* 0x000fe2000fffe0ff */
[----:B------:R-:W-:Y:S01]  /*1290*/  UMOV UR5, URZ ;  /* 0x000000ff00057c82 */ /* 0x000fe20008000000 */
[----:B------:R-:W-:-:S02]  /*12a0*/  ULOP3.LUT UR6, UR6, 0x1000000, URZ, 0xfc, !UPT ;  /* 0x0100000006067892 */ /* 0x000fc4000f8efcff */
[----:B------:R-:W-:Y:S01]  /*12b0*/  UIADD3.64 UR10, UPT, UPT, UR4, -UR10, URZ ;  /* 0x8000000a040a7297 */ /* 0x000fe2000fffe0ff */
[----:B------:R-:W-:Y:S01]  /*12c0*/  UMOV UR18, 0x0 ;  /* 0x0000000000127882 */ /* 0x000fe20000000000 */
[----:B------:R-:W-:Y:S01]  /*12d0*/  UMOV UR19, 0x8410490 ;  /* 0x0841049000137882 */ /* 0x000fe20000000000 */
[----:B------:R-:W-:Y:S01]  /*12e0*/  UMOV UR5, 0x80004020 ;  /* 0x8000402000057882 */ /* 0x000fe20000000000 */
[----:B------:R-:W-:Y:S01]  /*12f0*/  UMOV UR7, 0x40004040 ;  /* 0x4000404000077882 */ /* 0x000fe20000000000 */
[----:B------:R-:W-:Y:S01]  /*1300*/  UMOV UR20, 0x0 ;  /* 0x0000000000147882 */ /* 0x000fe20000000000 */
[----:B------:R-:W-:Y:S01]  /*1310*/  UMOV UR21, 0x8410490 ;  /* 0x0841049000157882 */ /* 0x000fe20000000000 */
[----:B------:R1:W-:Y:S02]  /*1320*/  UTCHMMA gdesc[UR4], gdesc[UR6], tmem[UR15], tmem[UR18], idesc[UR19], !UPT ;  /* 0x00ff1206040075ea */ /* 0x0003e4000f80000f */
[----:B------:R1:W-:Y:S01]  /*1330*/  UTCHMMA gdesc[UR10], gdesc[UR12], tmem[UR15], tmem[UR20], idesc[UR21], UPT ;  /* 0x00ff140c0a0075ea */ /* 0x0003e2000b80000f */
[----:B------:R-:W-:-:S02]  /*1340*/  NOP ;  /* 0x0000000000007918 */ /* 0x000fc40000000000 */
.L_x_6:
[----:B------:R-:W-:Y:S02]  /*1350*/  ELECT P0, URZ, PT ;  /* 0x0000000000ff782f */ /* 0x000fe40003800000 */
[----:B------:R-:W-:Y:S01]  /*1360*/  LOP3.LUT R136, R132, 0x7, RZ, 0xc0, !PT ;  /* 0x0000000784887812 */ /* 0x000fe200078ec0ff */
[----:B-1----:R-:W-:Y:S01]  /*1370*/  UIADD3 UR4, UPT, UPT, UR14, 0x6000, URZ ;  /* 0x000060000e047890 */ /* 0x002fe2000fffe0ff */
[----:B------:R-:W-:Y:S01]  /*1380*/  ISETP.LT.U32.AND P0, PT, R134, 0x20, P0 ;  /* 0x000000208600780c */ /* 0x000fe20000701070 */
[----:B------:R-:W-:-:S12]  /*1390*/  UMOV UR5, URZ ;  /* 0x000000ff00057c82 */ /* 0x000fd80008000000 */
[----:B------:R-:W-:Y:S01]  /*13a0*/  VOTEU.ANY UP0, P0 ;  /* 0x0000000000ff7886 */ /* 0x000fe20000000100 */
[----:B------:R-:W-:-:S04]  /*13b0*/  VOTEU.ANY UP1, P0 ;  /* 0x0000000000ff7886 */ /* 0x000fc80000020100 */
[----:B------:R-:W-:Y:S01]  /*13c0*/  @UP0 UMOV UR6, UR4 ;  /* 0x0000000400060c82 */ /* 0x000fe20008000000 */
[----:B------:R-:W-:Y:S01]  /*13d0*/  USHF.L.U32 UR4, UR9, 0x15, URZ ;  /* 0x0000001509047899 */ /* 0x000fe200080006ff */
[----:B------:R1:W-:Y:S01]  /*13e0*/  @UP1 UTCBAR [UR6], URZ ;  /* 0x000000ff060013e9 */ /* 0x0003e200080000ff */
[----:B------:R-:W-:Y:S01]  /*13f0*/  BAR.SYNC.DEFER_BLOCKING 0x0 ;  /* 0x0000000000007b1d */ /* 0x000fe20000010000 */
[----:B------:R-:W-:Y:S02]  /*1400*/  USHF.L.U32 UR5, UR9, 0x5, URZ ;  /* 0x0000000509057899 */ /* 0x000fe400080006ff */
[----:B------:R-:W-:Y:S02]  /*1410*/  ULOP3.LUT UR4, UR4, 0x600000, URZ, 0xc0, !UPT ;  /* 0x0060000004047892 */ /* 0x000fe4000f8ec0ff */
[----:B------:R-:W-:-:S04]  /*1420*/  ULOP3.LUT UR5, UR5, 0x80, URZ, 0xc0, !UPT ;  /* 0x0000008005057892 */ /* 0x000fc8000f8ec0ff */
[----:B------:R-:W-:Y:S01]  /*1430*/  UIADD3 UR4, UPT, UPT, UR5, UR4, UR15 ;  /* 0x0000000405047290 */ /* 0x000fe2000fffe00f */
[----:B------:R-:W2:Y:S02]  /*1440*/  SYNCS.PHASECHK.TRANS64.TRYWAIT P0, [UR14+0x6000], RZ ;  /* 0x006000ffff0075a7 */ /* 0x000ea4000800110e */
[----:B-12---:R-:W-:Y:S09]  /*1450*/  @!P0 BRA `(.L_x_7) ;  /* 0x0000001400948947 */ /* 0x006ff20003800000 */
.L_x_11:
[----:B------:R-:W-:Y:S01]  /*1460*/  BAR.SYNC.DEFER_BLOCKING 0x0 ;  /* 0x0000000000007b1d */ /* 0x000fe20000010000 */
[----:B------:R-:W-:Y:S02]  /*1470*/  IMAD R156, R136, 0x100, R134 ;  /* 0x00000100889c7824 */ /* 0x000fe400078e0286 */
[----:B------:R-:W-:Y:S02]  /*1480*/  IMAD R134, R133, 0x8, R136 ;  /* 0x0000000885867824 */ /* 0x000fe400078e0288 */
[----:B------:R-:W-:Y:S01]  /*1490*/  IMAD.SHL.U32 R156, R156, 0x10, RZ ;  /* 0x000000109c9c7824 */ /* 0x000fe200078e00ff */
[----:B------:R-:W1:Y:S01]  /*14a0*/  LDCU.64 UR12, c[0x0][0x390] ;  /* 0x00007200ff0c77ac */ /* 0x000e620008000a00 */
[C---:B------:R-:W-:Y:S01]  /*14b0*/  IMAD.SHL.U32 R133, R132.reuse, 0x100, RZ ;  /* 0x0000010084857824 */ /* 0x040fe200078e00ff */
[----:B------:R-:W2:Y:S01]  /*14c0*/  LDTM.x128 R4, tmem[UR4] ;  /* 0x00000004000479ee */ /* 0x000ea200083c0000 */
[----:B------:R-:W-:Y:S01]  /*14d0*/  IMAD.SHL.U32 R132, R132, 0x8, RZ ;  /* 0x0000000884847824 */ /* 0x000fe200078e00ff */
[----:B------:R-:W-:Y:S01]  /*14e0*/  LOP3.LUT R158, R156, 0x10, RZ, 0x3c, !PT ;  /* 0x000000109c9e7812 */ /* 0x000fe200078e3cff */
[----:B------:R-:W-:Y:S01]  /*14f0*/  IMAD.SHL.U32 R134, R134, 0x10, RZ ;  /* 0x0000001086867824 */ /* 0x000fe200078e00ff */
[C---:B------:R-:W-:Y:S01]  /*1500*/  LOP3.LUT R160, R156.reuse, 0x20, RZ, 0x3c, !PT ;  /* 0x000000209ca07812 */ /* 0x040fe200078e3cff */
[----:B------:R-:W3:Y:S01]  /*1510*/  LDCU.64 UR18, c[0x0][0x390] ;  /* 0x00007200ff1277ac */ /* 0x000ee20008000a00 */
[----:B------:R-:W-:Y:S01]  /*1520*/  LOP3.LUT R162, R156, 0x30, RZ, 0x3c, !PT ;  /* 0x000000309ca27812 */ /* 0x000fe200078e3cff */
[----:B------:R-:W-:Y:S01]  /*1530*/  IMAD.SHL.U32 R2, R2, 0x4, RZ ;  /* 0x0000000402027824 */ /* 0x000fe200078e00ff */
[C---:B------:R-:W-:Y:S01]  /*1540*/  LOP3.LUT R164, R156.reuse, 0x40, RZ, 0x3c, !PT ;  /* 0x000000409ca47812 */ /* 0x040fe200078e3cff */
[----:B------:R-:W4:Y:S01]  /*1550*/  LDCU.64 UR20, c[0x0][0x390] ;  /* 0x00007200ff1477ac */ /* 0x000f220008000a00 */
[----:B------:R-:W-:-:S02]  /*1560*/  LOP3.LUT R166, R156, 0x50, RZ, 0x3c, !PT ;  /* 0x000000509ca67812 */ /* 0x000fc400078e3cff */
[C---:B------:R-:W-:Y:S01]  /*1570*/  LOP3.LUT R168, R156.reuse, 0x60, RZ, 0x3c, !PT ;  /* 0x000000609ca87812 */ /* 0x040fe200078e3cff */
[----:B------:R-:W5:Y:S01]  /*1580*/  LDCU.64 UR22, c[0x0][0x390] ;  /* 0x00007200ff1677ac */ /* 0x000f620008000a00 */
[----:B------:R-:W-:Y:S01]  /*1590*/  LOP3.LUT R170, R156, 0x70, RZ, 0x3c, !PT ;  /* 0x000000709caa7812 */ /* 0x000fe200078e3cff */
[----:B------:R-:W2:Y:S01]  /*15a0*/  @!P2 SYNCS.CCTL.IV [UR14+0x6000] ;  /* 0x00600000ff00a9b1 */ /* 0x000ea2000800000e */
[----:B------:R-:W-:Y:S01]  /*15b0*/  NOP ;  /* 0x0000000000007918 */ /* 0x000fe20000000000 */
[----:B--2---:R-:W-:Y:S01]  /*15c0*/  BAR.SYNC.DEFER_BLOCKING 0x0 ;  /* 0x0000000000007b1d */ /* 0x004fe20000010000 */
[----:B------:R-:W-:Y:S02]  /*15d0*/  LOP3.LUT R133, R133, 0x800, RZ, 0xc0, !PT ;  /* 0x0000080085857812 */ /* 0x000fe400078ec0ff */
[----:B------:R-:W-:Y:S02]  /*15e0*/  LOP3.LUT R132, R132, 0x80, RZ, 0xc0, !PT ;  /* 0x0000008084847812 */ /* 0x000fe400078ec0ff */
[----:B------:R-:W-:Y:S01]  /*15f0*/  LOP3.LUT R134, R134, R135, RZ, 0x3c, !PT ;  /* 0x0000008786867212 */ /* 0x000fe200078e3cff */
[----:B------:R-:W2:Y:S01]  /*1600*/  LDCU.64 UR24, c[0x0][0x390] ;  /* 0x00007200ff1877ac */ /* 0x000ea20008000a00 */
[----:B------:R-:W-:Y:S01]  /*1610*/  IADD3 R133, PT, PT, R132, UR14, R133 ;  /* 0x0000000e84857c10 */ /* 0x000fe2000fffe085 */
[----:B------:R-:W0:Y:S04]  /*1620*/  LDCU.64 UR26, c[0x0][0x390] ;  /* 0x00007200ff1a77ac */ /* 0x000e280008000a00 */
[----:B------:R-:W-:Y:S01]  /*1630*/  IMAD.IADD R154, R134, 0x1, R133 ;  /* 0x00000001869a7824 */ /* 0x000fe200078e0285 */
[----:B------:R-:W0:Y:S01]  /*1640*/  LDCU.64 UR28, c[0x0][0x390] ;  /* 0x00007200ff1c77ac */ /* 0x000e220008000a00 */
[----:B------:R-:W0:Y:S01]  /*1650*/  LDCU.64 UR32, c[0x0][0x390] ;  /* 0x00007200ff2077ac */ /* 0x000e220008000a00 */
[----:B------:R-:W0:Y:S01]  /*1660*/  LDCU.64 UR10, c[0x0][0x390] ;  /* 0x00007200ff0a77ac */ /* 0x000e220008000a00 */
[----:B------:R-:W-:Y:S01]  /*1670*/  STS.128 [R156+UR14], R4 ;  /* 0x000000049c007988 */ /* 0x000fe20008000c0e */
[----:B------:R-:W0:Y:S03]  /*1680*/  LDCU.64 UR30, c[0x0][0x390] ;  /* 0x00007200ff1e77ac */ /* 0x000e260008000a00 */
[----:B------:R-:W-:Y:S01]  /*1690*/  STS.128 [R158+UR14], R8 ;  /* 0x000000089e007988 */ /* 0x000fe20008000c0e */
[----:B------:R-:W0:Y:S03]  /*16a0*/  LDCU.64 UR4, c[0x0][0x390] ;  /* 0x00007200ff0477ac */ /* 0x000e260008000a00 */
[----:B------:R-:W-:Y:S01]  /*16b0*/  STS.128 [R160+UR14], R12 ;  /* 0x0000000ca0007988 */ /* 0x000fe20008000c0e */
[----:B------:R-:W0:Y:S03]  /*16c0*/  LDCU.64 UR6, c[0x0][0x390] ;  /* 0x00007200ff0677ac */ /* 0x000e260008000a00 */
[----:B------:R-:W-:Y:S04]  /*16d0*/  STS.128 [R162+UR14], R16 ;  /* 0x00000010a2007988 */ /* 0x000fe80008000c0e */
[----:B------:R-:W-:Y:S04]  /*16e0*/  STS.128 [R164+UR14], R20 ;  /* 0x00000014a4007988 */ /* 0x000fe80008000c0e */
[----:B------:R-:W-:Y:S04]  /*16f0*/  STS.128 [R166+UR14], R24 ;  /* 0x00000018a6007988 */ /* 0x000fe80008000c0e */
[----:B------:R-:W-:Y:S04]  /*1700*/  STS.128 [R168+UR14], R28 ;  /* 0x0000001ca8007988 */ /* 0x000fe80008000c0e */
[----:B------:R-:W-:Y:S01]  /*1710*/  STS.128 [R170+UR14], R32 ;  /* 0x00000020aa007988 */ /* 0x000fe20008000c0e */
[----:B------:R-:W-:Y:S06]  /*1720*/  BAR.SYNC.DEFER_BLOCKING 0x0 ;  /* 0x0000000000007b1d */ /* 0x000fec0000010000 */
[----:B------:R-:W0:Y:S04]  /*1730*/  LDSM.16.M88.4 R4, [R154] ;  /* 0x000000009a04783b */ /* 0x000e280000000200 */
[----:B------:R-:W-:Y:S04]  /*1740*/  LDSM.16.M88.4 R144, [R154+0x100] ;  /* 0x000100009a90783b */ /* 0x000fe80000000200 */
[----:B------:R-:W-:Y:S04]  /*1750*/  LDSM.16.M88.4 R140, [R154+0x200] ;  /* 0x000200009a8c783b */ /* 0x000fe80000000200 */
[----:B------:R-:W-:Y:S04]  /*1760*/  LDSM.16.M88.4 R136, [R154+0x300] ;  /* 0x000300009a88783b */ /* 0x000fe80000000200 */
[----:B------:R-:W-:Y:S04]  /*1770*/  LDSM.16.M88.4 R132, [R154+0x400] ;  /* 0x000400009a84783b */ /* 0x000fe80000000200 */
[----:B------:R-:W-:Y:S04]  /*1780*/  LDSM.16.M88.4 R16, [R154+0x500] ;  /* 0x000500009a10783b */ /* 0x000fe80000000200 */
[----:B------:R-:W-:Y:S04]  /*1790*/  LDSM.16.M88.4 R12, [R154+0x600] ;  /* 0x000600009a0c783b */ /* 0x000fe80000000200 */
[----:B------:R-:W-:Y:S01]  /*17a0*/  LDSM.16.M88.4 R8, [R154+0x700] ;  /* 0x000700009a08783b */ /* 0x000fe20000000200 */
[----:B------:R-:W-:Y:S06]  /*17b0*/  BAR.SYNC.DEFER_BLOCKING 0x0 ;  /* 0x0000000000007b1d */ /* 0x000fec0000010000 */
[----:B------:R-:W-:Y:S04]  /*17c0*/  STS.128 [R156+UR14], R36 ;  /* 0x000000249c007988 */ /* 0x000fe80008000c0e */
[----:B------:R-:W-:Y:S04]  /*17d0*/  STS.128 [R158+UR14], R40 ;  /* 0x000000289e007988 */ /* 0x000fe80008000c0e */
[----:B------:R-:W-:Y:S04]  /*17e0*/  STS.128 [R160+UR14], R44 ;  /* 0x0000002ca0007988 */ /* 0x000fe80008000c0e */
        /* <DEDUP_REMOVED lines=15> */
[----:B------:R0:W-:Y:S04]  /*18e0*/  STS.128 [R156+UR14], R68 ;  /* 0x000000449c007988 */ /* 0x0001e80008000c0e */
[----:B------:R-:W-:Y:S04]  /*18f0*/  STS.128 [R158+UR14], R72 ;  /* 0x000000489e007988 */ /* 0x000fe80008000c0e */
[----:B------:R-:W-:Y:S04]  /*1900*/  STS.128 [R160+UR14], R76 ;  /* 0x0000004ca0007988 */ /* 0x000fe80008000c0e */
[----:B------:R1:W-:Y:S04]  /*1910*/  STS.128 [R162+UR14], R80 ;  /* 0x00000050a2007988 */ /* 0x0003e80008000c0e */
[----:B------:R4:W-:Y:S01]  /*1920*/  STS.128 [R164+UR14], R84 ;  /* 0x00000054a4007988 */ /* 0x0009e20008000c0e */
[----:B0-----:R-:W-:-:S02]  /*1930*/  IMAD.SHL.U32 R68, R153, 0x100, RZ ;  /* 0x0000010099447824 */ /* 0x001fc400078e00ff */
[----:B------:R-:W-:Y:S01]  /*1940*/  IMAD.SHL.U32 R69, R155, 0x100, RZ ;  /* 0x000001009b457824 */ /* 0x000fe200078e00ff */
[----:B------:R2:W-:Y:S01]  /*1950*/  STS.128 [R166+UR14], R88 ;  /* 0x00000058a6007988 */ /* 0x0005e20008000c0e */
[----:B------:R-:W-:-:S03]  /*1960*/  IMAD.SHL.U32 R70, R157, 0x100, RZ ;  /* 0x000001009d467824 */ /* 0x000fc600078e00ff */
[----:B------:R0:W-:Y:S04]  /*1970*/  STS.128 [R168+UR14], R92 ;  /* 0x0000005ca8007988 */ /* 0x0001e80008000c0e */
[----:B------:R0:W-:Y:S01]  /*1980*/  STS.128 [R170+UR14], R96 ;  /* 0x00000060aa007988 */ /* 0x0001e20008000c0e */
[----:B------:R-:W-:Y:S01]  /*1990*/  BAR.SYNC.DEFER_BLOCKING 0x0 ;  /* 0x0000000000007b1d */ /* 0x000fe20000010000 */
[----:B-1----:R-:W-:Y:S02]  /*19a0*/  LEA R80, P0, R153, UR12, 0xa ;  /* 0x0000000c99507c11 */ /* 0x002fe4000f8050ff */
[----:B---3--:R-:W-:Y:S02]  /*19b0*/  LEA R82, P2, R155, UR18, 0xa ;  /* 0x000000129b527c11 */ /* 0x008fe4000f8450ff */
[----:B----4-:R-:W-:-:S02]  /*19c0*/  LEA R84, P3, R157, UR20, 0xa ;  /* 0x000000149d547c11 */ /* 0x010fc4000f8650ff */
[----:B------:R-:W-:Y:S01]  /*19d0*/  LEA.HI.X R81, R68, UR13, RZ, 0x2, P0 ;  /* 0x0000000d44517c11 */ /* 0x000fe200080f14ff */
[----:B------:R-:W-:Y:S01]  /*19e0*/  IMAD.SHL.U32 R68, R159, 0x100, RZ ;  /* 0x000001009f447824 */ /* 0x000fe200078e00ff */
[----:B------:R-:W-:Y:S01]  /*19f0*/  LEA.HI.X R83, R69, UR19, RZ, 0x2, P2 ;  /* 0x0000001345537c11 */ /* 0x000fe200090f14ff */
[----:B------:R-:W-:Y:S01]  /*1a00*/  IMAD.SHL.U32 R69, R161, 0x100, RZ ;  /* 0x00000100a1457824 */ /* 0x000fe200078e00ff */
[----:B------:R-:W-:Y:S01]  /*1a10*/  LEA.HI.X R79, R70, UR21, RZ, 0x2, P3 ;  /* 0x00000015464f7c11 */ /* 0x000fe200098f14ff */
[----:B------:R-:W-:Y:S01]  /*1a20*/  IMAD.SHL.U32 R70, R163, 0x100, RZ ;  /* 0x00000100a3467824 */ /* 0x000fe200078e00ff */
[----:B-----5:R-:W-:Y:S01]  /*1a30*/  LEA R86, P0, R159, UR22, 0xa ;  /* 0x000000169f567c11 */ /* 0x020fe2000f8050ff */
[----:B------:R-:W1:Y:S01]  /*1a40*/  LDCU.64 UR20, c[0x0][0x390] ;  /* 0x00007200ff1477ac */ /* 0x000e620008000a00 */
[----:B--2---:R-:W-:Y:S02]  /*1a50*/  LEA R88, P2, R161, UR24, 0xa ;  /* 0x00000018a1587c11 */ /* 0x004fe4000f8450ff */
[----:B------:R-:W-:Y:S01]  /*1a60*/  LEA R90, P3, R163, UR26, 0xa ;  /* 0x0000001aa35a7c11 */ /* 0x000fe2000f8650ff */
[----:B------:R-:W2:Y:S01]  /*1a70*/  LDCU.64 UR12, c[0x0][0x390] ;  /* 0x00007200ff0c77ac */ /* 0x000ea20008000a00 */
[----:B------:R-:W-:Y:S01]  /*1a80*/  LEA.HI.X R78, R68, UR23, RZ, 0x2, P0 ;  /* 0x00000017444e7c11 */ /* 0x000fe200080f14ff */
[----:B------:R-:W-:Y:S01]  /*1a90*/  IMAD.SHL.U32 R68, R167, 0x100, RZ ;  /* 0x00000100a7447824 */ /* 0x000fe200078e00ff */
[----:B------:R-:W-:Y:S01]  /*1aa0*/  LEA.HI.X R77, R69, UR25, RZ, 0x2, P2 ;  /* 0x00000019454d7c11 */ /* 0x000fe200090f14ff */
[----:B------:R-:W-:Y:S01]  /*1ab0*/  IMAD.SHL.U32 R69, R169, 0x100, RZ ;  /* 0x00000100a9457824 */ /* 0x000fe200078e00ff */
[----:B------:R-:W-:Y:S01]  /*1ac0*/  LEA.HI.X R74, R70, UR27, RZ, 0x2, P3 ;  /* 0x0000001b464a7c11 */ /* 0x000fe200098f14ff */
[----:B------:R-:W3:Y:S01]  /*1ad0*/  LDSM.16.M88.4 R184, [R154] ;  /* 0x000000009ab8783b */ /* 0x000ee20000000200 */
[----:B0-----:R-:W-:Y:S01]  /*1ae0*/  LEA R92, P0, R165, UR28, 0xa ;  /* 0x0000001ca55c7c11 */ /* 0x001fe2000f8050ff */
[----:B------:R-:W0:Y:S01]  /*1af0*/  LDCU.64 UR18, c[0x0][0x390] ;  /* 0x00007200ff1277ac */ /* 0x000e220008000a00 */
[----:B------:R-:W-:Y:S01]  /*1b00*/  LEA R96, P3, R169, UR32, 0xa ;  /* 0x00000020a9607c11 */ /* 0x000fe2000f8650ff */
[----:B------:R-:W-:Y:S01]  /*1b10*/  LDSM.16.M88.4 R64, [R154+0x100] ;  /* 0x000100009a40783b */ /* 0x000fe20000000200 */
[----:B------:R-:W-:-:S03]  /*1b20*/  LEA R94, P2, R167, UR30, 0xa ;  /* 0x0000001ea75e7c11 */ /* 0x000fc6000f8450ff */
[----:B------:R-:W-:Y:S01]  /*1b30*/  LDSM.16.M88.4 R60, [R154+0x200] ;  /* 0x000200009a3c783b */ /* 0x000fe20000000200 */
[----:B------:R-:W-:-:S03]  /*1b40*/  LEA.HI.X R75, R68, UR31, RZ, 0x2, P2 ;  /* 0x0000001f444b7c11 */ /* 0x000fc600090f14ff */
[----:B------:R-:W-:Y:S04]  /*1b50*/  LDSM.16.M88.4 R56, [R154+0x300] ;  /* 0x000300009a38783b */ /* 0x000fe80000000200 */
[----:B------:R-:W-:Y:S04]  /*1b60*/  LDSM.16.M88.4 R52, [R154+0x400] ;  /* 0x000400009a34783b */ /* 0x000fe80000000200 */
[----:B------:R-:W-:Y:S04]  /*1b70*/  LDSM.16.M88.4 R48, [R154+0x500] ;  /* 0x000500009a30783b */ /* 0x000fe80000000200 */
[----:B------:R-:W-:Y:S04]  /*1b80*/  LDSM.16.M88.4 R44, [R154+0x600] ;  /* 0x000600009a2c783b */ /* 0x000fe80000000200 */
[----:B------:R-:W-:Y:S01]  /*1b90*/  LDSM.16.M88.4 R40, [R154+0x700] ;  /* 0x000700009a28783b */ /* 0x000fe20000000200 */
[----:B------:R-:W-:Y:S06]  /*1ba0*/  BAR.SYNC.DEFER_BLOCKING 0x0 ;  /* 0x0000000000007b1d */ /* 0x000fec0000010000 */
[----:B------:R4:W-:Y:S04]  /*1bb0*/  STS.128 [R156+UR14], R100 ;  /* 0x000000649c007988 */ /* 0x0009e80008000c0e */
[----:B------:R5:W-:Y:S04]  /*1bc0*/  STS.128 [R158+UR14], R104 ;  /* 0x000000689e007988 */ /* 0x000be80008000c0e */
[----:B------:R-:W-:Y:S04]  /*1bd0*/  STS.128 [R160+UR14], R108 ;  /* 0x0000006ca0007988 */ /* 0x000fe80008000c0e */
[----:B------:R-:W-:Y:S04]  /*1be0*/  STS.128 [R162+UR14], R112 ;  /* 0x00000070a2007988 */ /* 0x000fe80008000c0e */
[----:B------:R-:W-:Y:S01]  /*1bf0*/  STS.128 [R164+UR14], R116 ;  /* 0x00000074a4007988 */ /* 0x000fe20008000c0e */
[----:B----4-:R-:W-:Y:S01]  /*1c00*/  IMAD.SHL.U32 R101, R0, 0x4, RZ ;  /* 0x0000000400657824 */ /* 0x010fe200078e00ff */
[----:B------:R-:W-:Y:S01]  /*1c10*/  LEA R102, P2, R150, UR6, 0x2 ;  /* 0x0000000696667c11 */ /* 0x000fe2000f8410ff */
[----:B------:R-:W-:Y:S01]  /*1c20*/  IMAD.SHL.U32 R0, R165, 0x100, RZ ;  /* 0x00000100a5007824 */ /* 0x000fe200078e00ff */
[----:B------:R-:W-:Y:S02]  /*1c30*/  STS.128 [R166+UR14], R120 ;  /* 0x00000078a6007988 */ /* 0x000fe40008000c0e */
[----:B------:R-:W-:-:S02]  /*1c40*/  IADD3 R82, P6, PT, R101, R82, RZ ;  /* 0x0000005265527210 */ /* 0x000fc40007fde0ff */
[----:B------:R-:W-:Y:S01]  /*1c50*/  STS.128 [R168+UR14], R124 ;  /* 0x0000007ca8007988 */ /* 0x000fe20008000c0e */
[----:B------:R-:W-:Y:S02]  /*1c60*/  LEA.HI.X R76, R0, UR29, RZ, 0x2, P0 ;  /* 0x0000001d004c7c11 */ /* 0x000fe400080f14ff */
[----:B------:R-:W-:Y:S01]  /*1c70*/  LEA.HI.X R0, R69, UR33, RZ, 0x2, P3 ;  /* 0x0000002145007c11 */ /* 0x000fe200098f14ff */
[----:B------:R-:W-:Y:S01]  /*1c80*/  STS.128 [R170+UR14], R128 ;  /* 0x00000080aa007988 */ /* 0x000fe20008000c0e */
[----:B------:R-:W-:Y:S01]  /*1c90*/  BAR.SYNC.DEFER_BLOCKING 0x0 ;  /* 0x0000000000007b1d */ /* 0x000fe20000010000 */
[C---:B------:R-:W-:Y:S01]  /*1ca0*/  LEA R100, P3, R152.reuse, UR10, 0x2 ;  /* 0x0000000a98647c11 */ /* 0x040fe2000f8610ff */
[----:B------:R-:W-:Y:S01]  /*1cb0*/  IMAD.X R83, RZ, RZ, R83, P6 ;  /* 0x000000ffff537224 */ /* 0x000fe200030e0653 */
[----:B------:R-:W-:Y:S02]  /*1cc0*/  IADD3 R90, P6, PT, R101, R90, RZ ;  /* 0x0000005a655a7210 */ /* 0x000fe40007fde0ff */
[----:B------:R-:W-:-:S02]  /*1cd0*/  LEA.HI.X R152, R152, UR11, RZ, 0x2, P3 ;  /* 0x0000000b98987c11 */ /* 0x000fc400098f14ff */
[C---:B------:R-:W-:Y:S01]  /*1ce0*/  IADD3 R80, P3, PT, R101.reuse, R80, RZ ;  /* 0x0000005065507210 */ /* 0x040fe20007f7e0ff */
[----:B------:R-:W-:Y:S01]  /*1cf0*/  IMAD.X R91, RZ, RZ, R74, P6 ;  /* 0x000000ffff5b7224 */ /* 0x000fe200030e064a */
[----:B-----5:R-:W-:Y:S02]  /*1d00*/  LEA R104, P0, R148, UR4, 0x2 ;  /* 0x0000000494687c11 */ /* 0x020fe4000f8010ff */
[C---:B-1----:R-:W-:Y:S01]  /*1d10*/  IADD3 R72, P4, P5, R101.reuse, UR20, R2 ;  /* 0x0000001465487c10 */ /* 0x042fe2000fd9e002 */
[----:B------:R-:W-:Y:S01]  /*1d20*/  IMAD.X R81, RZ, RZ, R81, P3 ;  /* 0x000000ffff517224 */ /* 0x000fe200018e0651 */
[C---:B------:R-:W-:Y:S02]  /*1d30*/  IADD3 R88, P3, PT, R101.reuse, R88, RZ ;  /* 0x0000005865587210 */ /* 0x040fe40007f7e0ff */
[----:B------:R-:W-:Y:S02]  /*1d40*/  IADD3.X R73, PT, PT, RZ, UR21, RZ, P4, P5 ;  /* 0x00000015ff497c10 */ /* 0x000fe4000a7ea4ff */
[C---:B------:R-:W-:Y:S01]  /*1d50*/  IADD3 R84, P4, PT, R101.reuse, R84, RZ ;  /* 0x0000005465547210 */ /* 0x040fe20007f9e0ff */
[----:B------:R-:W-:Y:S01]  /*1d60*/  IMAD.X R89, RZ, RZ, R77, P3 ;  /* 0x000000ffff597224 */ /* 0x000fe200018e064d */
[----:B------:R-:W-:-:S02]  /*1d70*/  IADD3 R74, P3, PT, R101, R104, RZ ;  /* 0x00000068654a7210 */ /* 0x000fc40007f7e0ff */
[C---:B------:R-:W-:Y:S01]  /*1d80*/  IADD3 R86, P5, PT, R101.reuse, R86, RZ ;  /* 0x0000005665567210 */ /* 0x040fe20007fbe0ff */
[----:B------:R-:W-:Y:S01]  /*1d90*/  IMAD.X R85, RZ, RZ, R79, P4 ;  /* 0x000000ffff557224 */ /* 0x000fe200020e064f */
[C---:B------:R-:W-:Y:S01]  /*1da0*/  IADD3 R92, P4, PT, R101.reuse, R92, RZ ;  /* 0x0000005c655c7210 */ /* 0x040fe20007f9e0ff */
[----:B------:R-:W1:Y:S01]  /*1db0*/  LDSM.16.M88.4 R68, [R154] ;  /* 0x000000009a44783b */ /* 0x000e620000000200 */
[----:B------:R-:W-:Y:S01]  /*1dc0*/  LEA.HI.X R148, R148, UR5, RZ, 0x2, P0 ;  /* 0x0000000594947c11 */ /* 0x000fe200080f14ff */
[----:B------:R-:W-:Y:S01]  /*1dd0*/  IMAD.X R87, RZ, RZ, R78, P5 ;  /* 0x000000ffff577224 */ /* 0x000fe200028e064e */
[C---:B------:R-:W-:Y:S01]  /*1de0*/  IADD3 R94, P5, PT, R101.reuse, R94, RZ ;  /* 0x0000005e655e7210 */ /* 0x040fe20007fbe0ff */
[----:B------:R-:W4:Y:S01]  /*1df0*/  LDSM.16.M88.4 R104, [R154+0x100] ;  /* 0x000100009a68783b */ /* 0x000f220000000200 */
[----:B------:R-:W-:Y:S01]  /*1e00*/  IMAD.X R93, RZ, RZ, R76, P4 ;  /* 0x000000ffff5d7224 */ /* 0x000fe200020e064c */
[----:B------:R-:W-:Y:S01]  /*1e10*/  LEA.HI.X R150, R150, UR7, RZ, 0x2, P2 ;  /* 0x0000000796967c11 */ /* 0x000fe200090f14ff */
[----:B------:R-:W5:Y:S01]  /*1e20*/  LDCU.64 UR4, c[0x0][0x390] ;  /* 0x00007200ff0477ac */ /* 0x000f620008000a00 */
[----:B------:R-:W4:Y:S01]  /*1e30*/  LDSM.16.M88.4 R108, [R154+0x200] ;  /* 0x000200009a6c783b */ /* 0x000f220000000200 */
[C---:B------:R-:W-:Y:S01]  /*1e40*/  IADD3 R76, P4, PT, R101.reuse, R102, RZ ;  /* 0x00000066654c7210 */ /* 0x040fe20007f9e0ff */
[----:B------:R-:W-:Y:S01]  /*1e50*/  IMAD.X R95, RZ, RZ, R75, P5 ;  /* 0x000000ffff5f7224 */ /* 0x000fe200028e064b */
[----:B------:R-:W-:Y:S01]  /*1e60*/  IADD3 R78, P5, PT, R101, R100, RZ ;  /* 0x00000064654e7210 */ /* 0x000fe20007fbe0ff */
[----:B------:R-:W-:Y:S01]  /*1e70*/  IMAD.X R75, RZ, RZ, R148, P3 ;  /* 0x000000ffff4b7224 */ /* 0x000fe200018e0694 */
[----:B------:R-:W-:Y:S01]  /*1e80*/  STG.E desc[UR16][R72.64], R4 ;  /* 0x0000000448007986 */ /* 0x000fe2000c101910 */
[----:B------:R-:W-:Y:S01]  /*1e90*/  IMAD.X R77, RZ, RZ, R150, P4 ;  /* 0x000000ffff4d7224 */ /* 0x000fe200020e0696 */
[----:B--2---:R-:W-:Y:S01]  /*1ea0*/  LEA R2, P0, R3, UR12, 0xa ;  /* 0x0000000c03027c11 */ /* 0x004fe2000f8050ff */
[----:B------:R-:W-:Y:S01]  /*1eb0*/  IMAD.X R79, RZ, RZ, R152, P5 ;  /* 0x000000ffff4f7224 */ /* 0x000fe200028e0698 */
[----:B------:R-:W-:Y:S01]  /*1ec0*/  STG.E desc[UR16][R72.64+0x80], R180 ;  /* 0x000080b448007986 */ /* 0x000fe2000c101910 */
[----:B0-----:R-:W-:Y:S01]  /*1ed0*/  LEA R98, P2, R149, UR18, 0xa ;  /* 0x0000001295627c11 */ /* 0x001fe2000f8450ff */
[----:B------:R-:W-:Y:S01]  /*1ee0*/  IMAD.SHL.U32 R3, R3, 0x100, RZ ;  /* 0x0000010003037824 */ /* 0x000fe200078e00ff */
[----:B------:R-:W-:Y:S01]  /*1ef0*/  IADD3 R96, P4, PT, R101, R96, RZ ;  /* 0x0000006065607210 */ /* 0x000fe20007f9e0ff */
[----:B---3--:R-:W-:Y:S01]  /*1f00*/  STG.E desc[UR16][R72.64+0x100], R184 ;  /* 0x000100b848007986 */ /* 0x008fe2000c101910 */
[----:B------:R-:W-:Y:S01]  /*1f10*/  IMAD.SHL.U32 R149, R149, 0x100, RZ ;  /* 0x0000010095957824 */ /* 0x000fe200078e00ff */
[----:B------:R-:W-:-:S02]  /*1f20*/  IADD3 R2, P6, PT, R101, R2, RZ ;  /* 0x0000000265027210 */ /* 0x000fc40007fde0ff */
[----:B------:R-:W-:Y:S01]  /*1f30*/  STG.E desc[UR16][R72.64+0x200], R5 ;  /* 0x0002000548007986 */ /* 0x000fe2000c101910 */
[C---:B-----5:R-:W-:Y:S01]  /*1f40*/  LEA R100, P3, R151.reuse, UR4, 0xa ;  /* 0x0000000497647c11 */ /* 0x060fe2000f8650ff */
[----:B------:R-:W-:Y:S01]  /*1f50*/  IMAD.SHL.U32 R151, R151, 0x100, RZ ;  /* 0x0000010097977824 */ /* 0x000fe200078e00ff */
[----:B------:R-:W-:Y:S01]  /*1f60*/  LEA.HI.X R3, R3, UR13, RZ, 0x2, P0 ;  /* 0x0000000d03037c11 */ /* 0x000fe200080f14ff */
[----:B------:R-:W-:Y:S01]  /*1f70*/  STG.E desc[UR16][R72.64+0x280], R181 ;  /* 0x000280b548007986 */ /* 0x000fe2000c101910 */
[----:B------:R-:W-:Y:S01]  /*1f80*/  IADD3 R98, P5, PT, R101, R98, RZ ;  /* 0x0000006265627210 */ /* 0x000fe20007fbe0ff */
[----:B------:R-:W-:Y:S01]  /*1f90*/  IMAD.X R97, RZ, RZ, R0, P4 ;  /* 0x000000ffff617224 */ /* 0x000fe200020e0600 */
[----:B------:R-:W-:Y:S01]  /*1fa0*/  LEA.HI.X R149, R149, UR19, RZ, 0x2, P2 ;  /* 0x0000001395957c11 */ /* 0x000fe200090f14ff */
[----:B------:R-:W-:Y:S01]  /*1fb0*/  STG.E desc[UR16][R72.64+0x300], R185 ;  /* 0x000300b948007986 */ /* 0x000fe2000c101910 */
[----:B------:R-:W-:Y:S01]  /*1fc0*/  IADD3 R100, P4, PT, R101, R100, RZ ;  /* 0x0000006465647210 */ /* 0x000fe20007f9e0ff */
[----:B------:R-:W-:Y:S01]  /*1fd0*/  IMAD.X R3, RZ, RZ, R3, P6 ;  /* 0x000000ffff037224 */ /* 0x000fe200030e0603 */
[----:B------:R-:W-:Y:S01]  /*1fe0*/  LEA.HI.X R151, R151, UR5, RZ, 0x2, P3 ;  /* 0x0000000597977c11 */ /* 0x000fe200098f14ff */
[----:B------:R-:W0:Y:S01]  /*1ff0*/  LDSM.16.M88.4 R112, [R154+0x300] ;  /* 0x000300009a70783b */ /* 0x000e220000000200 */
[----:B------:R-:W-:-:S03]  /*2000*/  IMAD.X R99, RZ, RZ, R149, P5 ;  /* 0x000000ffff637224 */ /* 0x000fc600028e0695 */
[----:B-1----:R-:W-:Y:S01]  /*2010*/  STG.E desc[UR16][R72.64+0x180], R68 ;  /* 0x0001804448007986 */ /* 0x002fe2000c101910 */
[----:B------:R-:W-:-:S03]  /*2020*/  IMAD.X R101, RZ, RZ, R151, P4 ;  /* 0x000000ffff657224 */ /* 0x000fc600020e0697 */
[----:B------:R-:W-:Y:S04]  /*2030*/  STG.E desc[UR16][R72.64+0x380], R69 ;  /* 0x0003804548007986 */ /* 0x000fe8000c101910 */
        /* <DEDUP_REMOVED lines=14> */
[----:B----4-:R-:W-:Y:S04]  /*2120*/  STG.E desc[UR16][R76.64+0x180], R104 ;  /* 0x000180684c007986 */ /* 0x010fe8000c101910 */
[----:B------:R-:W-:Y:S04]  /*2130*/  STG.E desc[UR16][R76.64+0x380], R105 ;  /* 0x000380694c007986 */ /* 0x000fe8000c101910 */
[----:B------:R-:W1:Y:S04]  /*2140*/  LDSM.16.M88.4 R4, [R154+0x400] ;  /* 0x000400009a04783b */ /* 0x000e680000000200 */
        /* <DEDUP_REMOVED lines=16> */
[----:B------:R-:W2:Y:S04]  /*2250*/  LDSM.16.M88.4 R64, [R154+0x500] ;  /* 0x000500009a40783b */ /* 0x000ea80000000200 */
[----:B------:R-:W-:Y:S04]  /*2260*/  STG.E desc[UR16][R82.64+0x100], R62 ;  /* 0x0001003e52007986 */ /* 0x000fe8000c101910 */
[----:B------:R-:W-:Y:S04]  /*2270*/  STG.E desc[UR16][R82.64+0x300], R63 ;  /* 0x0003003f52007986 */ /* 0x000fe8000c101910 */
[----:B------:R-:W3:Y:S04]  /*2280*/  LDSM.16.M88.4 R60, [R154+0x600] ;  /* 0x000600009a3c783b */ /* 0x000ee80000000200 */
[----:B------:R-:W4:Y:S04]  /*2290*/  LDSM.16.M88.4 R152, [R154+0x700] ;  /* 0x000700009a98783b */ /* 0x000f280000000200 */
[----:B------:R0:W-:Y:S04]  /*22a0*/  STG.E desc[UR16][R82.64], R142 ;  /* 0x0000008e52007986 */ /* 0x0001e8000c101910 */
        /* <DEDUP_REMOVED lines=11> */
[----:B0-----:R0:W-:Y:S04]  /*2360*/  STG.E desc[UR16][R84.64+0x180], R112 ;  /* 0x0001807054007986 */ /* 0x0011e8000c101910 */
        /* <DEDUP_REMOVED lines=15> */
[----:B-1----:R0:W-:Y:S04]  /*2460*/  STG.E desc[UR16][R88.64+0x180], R4 ;  /* 0x0001800458007986 */ /* 0x0021e8000c101910 */
        /* <DEDUP_REMOVED lines=15> */
[----:B--2---:R0:W-:Y:S04]  /*2560*/  STG.E desc[UR16][R92.64+0x180], R64 ;  /* 0x000180405c007986 */ /* 0x0041e8000c101910 */
        /* <DEDUP_REMOVED lines=15> */
[----:B---3--:R0:W-:Y:S04]  /*2660*/  STG.E desc[UR16][R96.64+0x180], R60 ;  /* 0x0001803c60007986 */ /* 0x0081e8000c101910 */
        /* <DEDUP_REMOVED lines=15> */
[----:B----4-:R0:W-:Y:S04]  /*2760*/  STG.E desc[UR16][R98.64+0x180], R152 ;  /* 0x0001809862007986 */ /* 0x0101e8000c101910 */
        /* <DEDUP_REMOVED lines=8> */
[----:B------:R0:W-:Y:S01]  /*27f0*/  STG.E desc[UR16][R100.64+0x380], R155 ;  /* 0x0003809b64007986 */ /* 0x0001e2000c101910 */
[----:B------:R-:W-:Y:S06]  /*2800*/  BAR.SYNC.DEFER_BLOCKING 0x0 ;  /* 0x0000000000007b1d */ /* 0x000fec0000010000 */
[----:B------:R-:W-:Y:S05]  /*2810*/  @P1 BRA `(.L_x_8) ;  /* 0x00000000009c1947 */ /* 0x000fea0003800000 */
[----:B------:R-:W-:Y:S01]  /*2820*/  NOP ;  /* 0x0000000000007918 */ /* 0x000fe20000000000 */
[----:B------:R-:W-:Y:S01]  /*2830*/  UMOV UR4, 0x50 ;  /* 0x0000005000047882 */ /* 0x000fe20000000000 */
[----:B------:R-:W-:Y:S01]  /*2840*/  IMAD.U32 R0, RZ, RZ, UR15 ;  /* 0x0000000fff007e24 */ /* 0x000fe2000f8e00ff */
[----:B------:R-:W-:Y:S01]  /*2850*/  ULEA UR8, UR8, UR4, 0x18 ;  /* 0x0000000408087291 */ /* 0x000fe2000f8ec0ff */
[----:B0-----:R-:W-:Y:S02]  /*2860*/  IMAD.MOV.U32 R3, RZ, RZ, 0xff ;  /* 0x000000ffff037424 */ /* 0x001fe400078e00ff */
[----:B------:R-:W-:Y:S01]  /*2870*/  IMAD.MOV.U32 R7, RZ, RZ, 0x1 ;  /* 0x00000001ff077424 */ /* 0x000fe200078e00ff */
[----:B------:R-:W-:-:S04]  /*2880*/  LOP3.LUT R0, R0, 0xffff, RZ, 0xc0, !PT ;  /* 0x0000ffff00007812 */ /* 0x000fc800078ec0ff */
[----:B------:R-:W-:Y:S01]  /*2890*/  SHF.R.U32.HI R0, RZ, 0x5, R0 ;  /* 0x00000005ff007819 */ /* 0x000fe20000011600 */
[----:B------:R-:W0:Y:S04]  /*28a0*/  LDS R5, [UR8] ;  /* 0x00000008ff057984 */ /* 0x000e280008000800 */
[----:B------:R-:W-:Y:S01]  /*28b0*/  VIADD R2, R0, 0x10 ;  /* 0x0000001000027836 */ /* 0x000fe20000000000 */
[----:B------:R-:W-:-:S04]  /*28c0*/  SHF.L.U32 R0, R3, R0, RZ ;  /* 0x0000000003007219 */ /* 0x000fc800000006ff */
[----:B------:R-:W-:-:S04]  /*28d0*/  SHF.L.U32 R3, R7, R2, RZ ;  /* 0x0000000207037219 */ /* 0x000fc800000006ff */
[----:B------:R-:W-:-:S04]  /*28e0*/  LOP3.LUT R0, R3, R0, RZ, 0xfc, !PT ;  /* 0x0000000003007212 */ /* 0x000fc800078efcff */
[C---:B------:R-:W-:Y:S02]  /*28f0*/  LOP3.LUT R2, R0.reuse, 0xffff, RZ, 0xc0, !PT ;  /* 0x0000ffff00027812 */ /* 0x040fe400078ec0ff */
[----:B0-----:R-:W-:-:S04]  /*2900*/  LOP3.LUT R3, R0, 0xffff, R5, 0x80, !PT ;  /* 0x0000ffff00037812 */ /* 0x001fc800078e8005 */
[----:B------:R-:W-:-:S13]  /*2910*/  ISETP.NE.AND P0, PT, R3, R2, PT ;  /* 0x000000020300720c */ /* 0x000fda0003f05270 */
[----:B------:R-:W-:Y:S05]  /*2920*/  @P0 BRA `(.L_x_9) ;  /* 0x0000000000500947 */ /* 0x000fea0003800000 */
[----:B------:R-:W-:Y:S02]  /*2930*/  SHF.R.U32.HI R5, RZ, 0x10, R5 ;  /* 0x00000010ff057819 */ /* 0x000fe40000011605 */
[----:B------:R-:W-:-:S04]  /*2940*/  SHF.R.U32.HI R2, RZ, 0x10, R0 ;  /* 0x00000010ff027819 */ /* 0x000fc80000011600 */
[----:B------:R-:W-:-:S04]  /*2950*/  LOP3.LUT R5, R5, R2, RZ, 0xc0, !PT ;  /* 0x0000000205057212 */ /* 0x000fc800078ec0ff */
[----:B------:R-:W-:-:S13]  /*2960*/  ISETP.NE.AND P0, PT, R5, R2, PT ;  /* 0x000000020500720c */ /* 0x000fda0003f05270 */
[----:B------:R-:W-:Y:S05]  /*2970*/  @P0 BRA `(.L_x_10) ;  /* 0x0000000000300947 */ /* 0x000fea0003800000 */
[----:B------:R-:W-:Y:S01]  /*2980*/  R2UR UR4, R0 ;  /* 0x00000000000472ca */ /* 0x000fe200000e0000 */
[----:B------:R-:W-:Y:S01]  /*2990*/  VOTEU.ANY UR5, UPT, PT ;  /* 0x0000000000057886 */ /* 0x000fe200038e0100 */
[----:B------:R-:W0:Y:S01]  /*29a0*/  S2R R0, SR_LANEID ;  /* 0x0000000000007919 */ /* 0x000e220000000000 */
[----:B------:R-:W-:-:S10]  /*29b0*/  UFLO.U32 UR5, UR5 ;  /* 0x00000005000572bd */ /* 0x000fd400080e0000 */
[----:B------:R-:W-:-:S06]  /*29c0*/  ULOP3.LUT UR4, URZ, UR4, URZ, 0x33, !UPT ;  /* 0x00000004ff047292 */ /* 0x000fcc000f8e33ff */
[----:B------:R-:W-:-:S04]  /*29d0*/  IMAD.U32 R2, RZ, RZ, UR4 ;  /* 0x00000004ff027e24 */ /* 0x000fc8000f8e00ff */
[----:B------:R-:W1:Y:S02]  /*29e0*/  REDUX UR6, R2 ;  /* 0x00000000020673c4 */ /* 0x000e640000000000 */
[----:B------:R2:W-:Y:S01]  /*29f0*/  UTCATOMSWS.AND URZ, UR4 ;  /* 0x0000000400ff79e3 */ /* 0x0005e20008000000 */
[----:B0-----:R-:W-:Y:S01]  /*2a00*/  ISETP.EQ.U32.AND P0, PT, R0, UR5, PT ;  /* 0x0000000500007c0c */ /* 0x001fe2000bf02070 */
[----:B-1----:R-:W-:-:S12]  /*2a10*/  IMAD.U32 R0, RZ, RZ, UR6 ;  /* 0x00000006ff007e24 */ /* 0x002fd8000f8e00ff */
[----:B------:R2:W-:Y:S01]  /*2a20*/  @P0 ATOMS.AND RZ, [UR8], R0 ;  /* 0x00000000ffff098c */ /* 0x0005e2000a800008 */
[----:B------:R-:W-:Y:S05]  /*2a30*/  BRA `(.L_x_8) ;  /* 0x0000000000147947 */ /* 0x000fea0003800000 */
.L_x_10:
[----:B------:R-:W-:-:S07]  /*2a40*/  MOV R2, 0x2a60 ;  /* 0x00002a6000027802 */ /* 0x000fce0000000f00 */
[----:B------:R-:W-:Y:S05]  /*2a50*/  CALL.REL.NOINC `($__internal_0_$__cuda_sm10x_tcgen05_guardrail_trap_col_being_dealloced_not_returned_by_alloc) ;  /* 0x0000000000207944 */ /* 0x000fea0003c00000 */
[----:B------:R-:W-:Y:S05]  /*2a60*/  BRA `(.L_x_8) ;  /* 0x0000000000087947 */ /* 0x000fea0003800000 */
.L_x_9:
[----:B------:R-:W-:-:S07]  /*2a70*/  MOV R2, 0x2a90 ;  /* 0x00002a9000027802 */ /* 0x000fce0000000f00 */
[----:B------:R-:W-:Y:S05]  /*2a80*/  CALL.REL.NOINC `($__internal_2_$__cuda_sm10x_tcgen05_guardrail_trap_unallocated_columns_being_dealloced) ;  /* 0x00000000002c7944 */ /* 0x000fea0003c00000 */
.L_x_8:
[----:B------:R-:W-:Y:S01]  /*2a90*/  NOP ;  /* 0x0000000000007918 */ /* 0x000fe20000000000 */
[----:B--2---:R-:W-:Y:S05]  /*2aa0*/  EXIT ;  /* 0x000000000000794d */ /* 0x004fea0003800000 */
.L_x_7:
[----:B------:R-:W1:Y:S02]  /*2ab0*/  SYNCS.PHASECHK.TRANS64.TRYWAIT P0, [UR14+0x6000], RZ ;  /* 0x006000ffff0075a7 */ /* 0x000e64000800110e */
[----:B-1----:R-:W-:Y:S05]  /*2ac0*/  @!P0 BRA `(.L_x_7) ;  /* 0xfffffffc00f88947 */ /* 0x002fea000383ffff */
[----:B------:R-:W-:Y:S05]  /*2ad0*/  BRA `(.L_x_11) ;  /* 0xffffffe800607947 */ /* 0x000fea000383ffff */
        .weak           $__internal_0_$__cuda_sm10x_tcgen05_guardrail_trap_col_being_dealloced_not_returned_by_alloc
        .type           $__internal_0_$__cuda_sm10x_tcgen05_guardrail_trap_col_being_dealloced_not_returned_by_alloc,@function
        .size           $__internal_0_$__cuda_sm10x_tcgen05_guardrail_trap_col_being_dealloced_not_returned_by_alloc,($__internal_1_$__cuda_sm10x_tcgen05_guardrail_trap_phase_invalid_during_alloc - $__internal_0_$__cuda_sm10x_tcgen05_guardrail_trap_col_being_dealloced_not_returned_by_alloc)
$__internal_0_$__cuda_sm10x_tcgen05_guardrail_trap_col_being_dealloced_not_returned_by_alloc:
[----:B------:R-:W-:Y:S05]  /*2ae0*/  BPT.TRAP 0x1 ;  /* 0x000000040000795c */ /* 0x000fea0000300000 */
[----:B------:R-:W-:-:S04]  /*2af0*/  IMAD.MOV.U32 R3, RZ, RZ, 0x0 ;  /* 0x00000000ff037424 */ /* 0x000fc800078e00ff */
[----:B------:R-:W-:Y:S05]  /*2b00*/  RET.REL.NODEC R2 `(gluon_mma) ;  /* 0xffffffd4023c7950 */ /* 0x000fea0003c3ffff */
        .weak           $__internal_1_$__cuda_sm10x_tcgen05_guardrail_trap_phase_invalid_during_alloc
        .type           $__internal_1_$__cuda_sm10x_tcgen05_guardrail_trap_phase_invalid_during_alloc,@function
        .size           $__internal_1_$__cuda_sm10x_tcgen05_guardrail_trap_phase_invalid_during_alloc,($__internal_2_$__cuda_sm10x_tcgen05_guardrail_trap_unallocated_columns_being_dealloced - $__internal_1_$__cuda_sm10x_tcgen05_guardrail_trap_phase_invalid_during_alloc)
$__internal_1_$__cuda_sm10x_tcgen05_guardrail_trap_phase_invalid_during_alloc:
[----:B------:R-:W-:Y:S05]  /*2b10*/  BPT.TRAP 0x1 ;  /* 0x000000040000795c */ /* 0x000fea0000300000 */
[----:B------:R-:W-:-:S04]  /*2b20*/  IMAD.MOV.U32 R3, RZ, RZ, 0x0 ;  /* 0x00000000ff037424 */ /* 0x000fc800078e00ff */
[----:B------:R-:W-:Y:S05]  /*2b30*/  RET.REL.NODEC R2 `(gluon_mma) ;  /* 0xffffffd402307950 */ /* 0x000fea0003c3ffff */
        .weak           $__internal_2_$__cuda_sm10x_tcgen05_guardrail_trap_unallocated_columns_being_dealloced
        .type           $__internal_2_$__cuda_sm10x_tcgen05_guardrail_trap_unallocated_columns_being_dealloced,@function
        .size           $__internal_2_$__cuda_sm10x_tcgen05_guardrail_trap_unallocated_columns_being_dealloced,(.L_x_15 - $__internal_2_$__cuda_sm10x_tcgen05_guardrail_trap_unallocated_columns_being_dealloced)
$__internal_2_$__cuda_sm10x_tcgen05_guardrail_trap_unallocated_columns_being_dealloced:
[----:B------:R-:W-:Y:S05]  /*2b40*/  BPT.TRAP 0x1 ;  /* 0x000000040000795c */ /* 0x000fea0000300000 */
[----:B------:R-:W-:-:S04]  /*2b50*/  IMAD.MOV.U32 R3, RZ, RZ, 0x0 ;  /* 0x00000000ff037424 */ /* 0x000fc800078e00ff */
[----:B------:R-:W-:Y:S05]  /*2b60*/  RET.REL.NODEC R2 `(gluon_mma) ;  /* 0xffffffd402247950 */ /* 0x000fea0003c3ffff */
.L_x_12:
[----:B------:R-:W-:-:S00]  /*2b70*/  BRA `(.L_x_12) ;  /* 0xfffffffc00fc7947 */ /* 0x000fc0000383ffff */
[----:B------:R-:W-:-:S00]  /*2b80*/  NOP ;  /* 0x0000000000007918 */ /* 0x000fc00000000000 */
[----:B------:R-:W-:-:S00]  /*2b90*/  NOP ;  /* 0x0000000000007918 */ /* 0x000fc00000000000 */
[----:B------:R-:W-:-:S00]  /*2ba0*/  NOP ;  /* 0x0000000000007918 */ /* 0x000fc00000000000 */
[----:B------:R-:W-:-:S00]  /*2bb0*/  NOP ;  /* 0x0000000000007918 */ /* 0x000fc00000000000 */
[----:B------:R-:W-:-:S00]  /*2bc0*/  NOP ;  /* 0x0000000000007918 */ /* 0x000fc00000000000 */
[----:B------:R-:W-:-:S00]  /*2bd0*/  NOP ;  /* 0x0000000000007918 */ /* 0x000fc00000000000 */
[----:B------:R-:W-:-:S00]  /*2be0*/  NOP ;  /* 0x0000000000007918 */ /* 0x000fc00000000000 */
[----:B------:R-:W-:-:S00]  /*2bf0*/  NOP ;  /* 0x0000000000007918 */ /* 0x000fc00000000000 */
.L_x_15:


//--------------------- .nv.shared.gluon_mma      --------------------------
	.section	.nv.shared.gluon_mma,"aw",@nobits
	.sectionflags	@""
	.align	16
	.zero		1024


//--------------------- .nv.shared.reserved.0     --------------------------
	.section	.nv.shared.reserved.0,"aw",@nobits
	.align	8
	.weak		__nv_reservedSMEM_offset_0_alias
	.size		__nv_reservedSMEM_offset_0_alias, 0, 64
	.other		__nv_reservedSMEM_offset_0_alias,@"STO_CUDA_RESERVED_SHARED STV_DEFAULT"
__nv_reservedSMEM_offset_0_alias:
	.zero		0
.nv.shared.reserved.0:
	.zero		64
	.weak		__nv_reservedSMEM_allocation_phase
	.type		__nv_reservedSMEM_allocation_phase,@object
	.size		__nv_reservedSMEM_allocation_phase,(.L_0 - __nv_reservedSMEM_allocation_phase)
__nv_reservedSMEM_allocation_phase:
	.zero		1
.L_0:
	.zero		7
	.weak		__nv_reservedSMEM_devtool_atexit_pc
	.type		__nv_reservedSMEM_devtool_atexit_pc,@object
	.size		__nv_reservedSMEM_devtool_atexit_pc,(__nv_reservedSMEM_allocation_mask - __nv_reservedSMEM_devtool_atexit_pc)
__nv_reservedSMEM_devtool_atexit_pc:
	.zero		8
	.weak		__nv_reservedSMEM_allocation_mask
	.type		__nv_reservedSMEM_allocation_mask,@object
	.size		__nv_reservedSMEM_allocation_mask,(.L_2 - __nv_reservedSMEM_allocation_mask)
__nv_reservedSMEM_allocation_mask:
	.zero		4
.L_2:


//--------------------- .nv.constant0.gluon_mma   --------------------------
	.section	.nv.constant0.gluon_mma,"a",@progbits
	.sectionflags	@""
	.align	4
.nv.constant0.gluon_mma:
	.zero		936


//--------------------- SYMBOLS --------------------------

	.type		.nv.reservedSmem.offset0,@object
	.size		.nv.reservedSmem.offset0,0x4
	.type		.nv.reservedSmem.cap,@object
	.size		.nv.reservedSmem.cap,0x4
